//
// Generated by NVIDIA NVVM Compiler
//
// Compiler Build ID: CL-36424714
// Cuda compilation tools, release 13.0, V13.0.88
// Based on NVVM 20.0.0
//

.version 9.0
.target sm_100
.address_size 64

	// .globl	_Z6matmulPfS_S_ii
// _ZZ6matmulPfS_S_iiE8shared_0 has been demoted

.visible .entry _Z6matmulPfS_S_ii(
	.param .u64 .ptr .align 1 _Z6matmulPfS_S_ii_param_0,
	.param .u64 .ptr .align 1 _Z6matmulPfS_S_ii_param_1,
	.param .u64 .ptr .align 1 _Z6matmulPfS_S_ii_param_2,
	.param .u32 _Z6matmulPfS_S_ii_param_3,
	.param .u32 _Z6matmulPfS_S_ii_param_4
)
{
	.reg .pred 	%p<3>;
	.reg .b32 	%r<54>;
	.reg .b32 	%f<308>;
	.reg .b64 	%rd<68>;
	// demoted variable
	.shared .align 4 .b8 _ZZ6matmulPfS_S_iiE8shared_0[576];
	ld.param.u64 	%rd5, [_Z6matmulPfS_S_ii_param_0];
	ld.param.u64 	%rd6, [_Z6matmulPfS_S_ii_param_1];
	ld.param.u64 	%rd7, [_Z6matmulPfS_S_ii_param_2];
	ld.param.u32 	%r7, [_Z6matmulPfS_S_ii_param_3];
	setp.lt.s32 	%p1, %r7, 1;
	mov.f32 	%f300, 0f00000000;
	mov.f32 	%f301, %f300;
	mov.f32 	%f302, %f300;
	mov.f32 	%f303, %f300;
	mov.f32 	%f304, %f300;
	mov.f32 	%f305, %f300;
	mov.f32 	%f306, %f300;
	mov.f32 	%f307, %f300;
	@%p1 bra 	$L__BB0_3;
	cvta.to.global.u64 	%rd1, %rd6;
	mov.u32 	%r9, %ctaid.y;
	mov.u32 	%r10, %tid.y;
	mov.u32 	%r11, %tid.x;
	and.b32  	%r12, %r11, 15;
	mov.u32 	%r13, _ZZ6matmulPfS_S_iiE8shared_0;
	mad.lo.s32 	%r14, %r12, 36, %r13;
	shr.u32 	%r15, %r11, 2;
	and.b32  	%r16, %r15, 252;
	add.s32 	%r1, %r14, %r16;
	mov.u32 	%r17, %ctaid.x;
	shl.b32 	%r18, %r17, 7;
	add.s32 	%r19, %r11, %r18;
	add.s32 	%r52, %r19, 16384;
	cvt.u64.u32 	%rd8, %r11;
	shr.u64 	%rd9, %rd8, 4;
	mul.wide.u32 	%rd10, %r9, 8;
	add.s64 	%rd11, %rd9, %rd10;
	cvt.u64.u32 	%rd12, %r10;
	add.s64 	%rd13, %rd11, %rd12;
	shl.b64 	%rd14, %rd13, 13;
	mul.wide.u32 	%rd15, %r12, 4;
	or.b64  	%rd16, %rd14, %rd15;
	cvta.to.global.u64 	%rd17, %rd5;
	add.s64 	%rd67, %rd17, %rd16;
	mov.b32 	%r53, 0;
	mov.f32 	%f307, 0f00000000;
	mov.f32 	%f306, %f307;
	mov.f32 	%f305, %f307;
	mov.f32 	%f304, %f307;
	mov.f32 	%f303, %f307;
	mov.f32 	%f302, %f307;
	mov.f32 	%f301, %f307;
	mov.f32 	%f300, %f307;
$L__BB0_2:
	ld.global.f32 	%f27, [%rd67];
	st.shared.f32 	[%r1], %f27;
	bar.sync 	0;
	ld.shared.f32 	%f28, [_ZZ6matmulPfS_S_iiE8shared_0];
	ld.shared.f32 	%f29, [_ZZ6matmulPfS_S_iiE8shared_0+4];
	ld.shared.f32 	%f30, [_ZZ6matmulPfS_S_iiE8shared_0+8];
	ld.shared.f32 	%f31, [_ZZ6matmulPfS_S_iiE8shared_0+12];
	ld.shared.f32 	%f32, [_ZZ6matmulPfS_S_iiE8shared_0+16];
	ld.shared.f32 	%f33, [_ZZ6matmulPfS_S_iiE8shared_0+20];
	ld.shared.f32 	%f34, [_ZZ6matmulPfS_S_iiE8shared_0+24];
	ld.shared.f32 	%f35, [_ZZ6matmulPfS_S_iiE8shared_0+28];
	add.s32 	%r20, %r52, -16384;
	mul.wide.u32 	%rd18, %r20, 4;
	add.s64 	%rd19, %rd1, %rd18;
	ld.global.f32 	%f36, [%rd19];
	fma.rn.f32 	%f37, %f28, %f36, %f303;
	fma.rn.f32 	%f38, %f29, %f36, %f302;
	fma.rn.f32 	%f39, %f30, %f36, %f301;
	fma.rn.f32 	%f40, %f31, %f36, %f300;
	fma.rn.f32 	%f41, %f32, %f36, %f304;
	fma.rn.f32 	%f42, %f33, %f36, %f305;
	fma.rn.f32 	%f43, %f34, %f36, %f306;
	fma.rn.f32 	%f44, %f35, %f36, %f307;
	ld.shared.f32 	%f45, [_ZZ6matmulPfS_S_iiE8shared_0+36];
	ld.shared.f32 	%f46, [_ZZ6matmulPfS_S_iiE8shared_0+40];
	ld.shared.f32 	%f47, [_ZZ6matmulPfS_S_iiE8shared_0+44];
	ld.shared.f32 	%f48, [_ZZ6matmulPfS_S_iiE8shared_0+48];
	ld.shared.f32 	%f49, [_ZZ6matmulPfS_S_iiE8shared_0+52];
	ld.shared.f32 	%f50, [_ZZ6matmulPfS_S_iiE8shared_0+56];
	ld.shared.f32 	%f51, [_ZZ6matmulPfS_S_iiE8shared_0+60];
	ld.shared.f32 	%f52, [_ZZ6matmulPfS_S_iiE8shared_0+64];
	add.s32 	%r21, %r52, -14336;
	mul.wide.u32 	%rd20, %r21, 4;
	add.s64 	%rd21, %rd1, %rd20;
	ld.global.f32 	%f53, [%rd21];
	fma.rn.f32 	%f54, %f45, %f53, %f37;
	fma.rn.f32 	%f55, %f46, %f53, %f38;
	fma.rn.f32 	%f56, %f47, %f53, %f39;
	fma.rn.f32 	%f57, %f48, %f53, %f40;
	fma.rn.f32 	%f58, %f49, %f53, %f41;
	fma.rn.f32 	%f59, %f50, %f53, %f42;
	fma.rn.f32 	%f60, %f51, %f53, %f43;
	fma.rn.f32 	%f61, %f52, %f53, %f44;
	ld.shared.f32 	%f62, [_ZZ6matmulPfS_S_iiE8shared_0+72];
	ld.shared.f32 	%f63, [_ZZ6matmulPfS_S_iiE8shared_0+76];
	ld.shared.f32 	%f64, [_ZZ6matmulPfS_S_iiE8shared_0+80];
	ld.shared.f32 	%f65, [_ZZ6matmulPfS_S_iiE8shared_0+84];
	ld.shared.f32 	%f66, [_ZZ6matmulPfS_S_iiE8shared_0+88];
	ld.shared.f32 	%f67, [_ZZ6matmulPfS_S_iiE8shared_0+92];
	ld.shared.f32 	%f68, [_ZZ6matmulPfS_S_iiE8shared_0+96];
	ld.shared.f32 	%f69, [_ZZ6matmulPfS_S_iiE8shared_0+100];
	add.s32 	%r22, %r52, -12288;
	mul.wide.u32 	%rd22, %r22, 4;
	add.s64 	%rd23, %rd1, %rd22;
	ld.global.f32 	%f70, [%rd23];
	fma.rn.f32 	%f71, %f62, %f70, %f54;
	fma.rn.f32 	%f72, %f63, %f70, %f55;
	fma.rn.f32 	%f73, %f64, %f70, %f56;
	fma.rn.f32 	%f74, %f65, %f70, %f57;
	fma.rn.f32 	%f75, %f66, %f70, %f58;
	fma.rn.f32 	%f76, %f67, %f70, %f59;
	fma.rn.f32 	%f77, %f68, %f70, %f60;
	fma.rn.f32 	%f78, %f69, %f70, %f61;
	ld.shared.f32 	%f79, [_ZZ6matmulPfS_S_iiE8shared_0+108];
	ld.shared.f32 	%f80, [_ZZ6matmulPfS_S_iiE8shared_0+112];
	ld.shared.f32 	%f81, [_ZZ6matmulPfS_S_iiE8shared_0+116];
	ld.shared.f32 	%f82, [_ZZ6matmulPfS_S_iiE8shared_0+120];
	ld.shared.f32 	%f83, [_ZZ6matmulPfS_S_iiE8shared_0+124];
	ld.shared.f32 	%f84, [_ZZ6matmulPfS_S_iiE8shared_0+128];
	ld.shared.f32 	%f85, [_ZZ6matmulPfS_S_iiE8shared_0+132];
	ld.shared.f32 	%f86, [_ZZ6matmulPfS_S_iiE8shared_0+136];
	add.s32 	%r23, %r52, -10240;
	mul.wide.u32 	%rd24, %r23, 4;
	add.s64 	%rd25, %rd1, %rd24;
	ld.global.f32 	%f87, [%rd25];
	fma.rn.f32 	%f88, %f79, %f87, %f71;
	fma.rn.f32 	%f89, %f80, %f87, %f72;
	fma.rn.f32 	%f90, %f81, %f87, %f73;
	fma.rn.f32 	%f91, %f82, %f87, %f74;
	fma.rn.f32 	%f92, %f83, %f87, %f75;
	fma.rn.f32 	%f93, %f84, %f87, %f76;
	fma.rn.f32 	%f94, %f85, %f87, %f77;
	fma.rn.f32 	%f95, %f86, %f87, %f78;
	ld.shared.f32 	%f96, [_ZZ6matmulPfS_S_iiE8shared_0+144];
	ld.shared.f32 	%f97, [_ZZ6matmulPfS_S_iiE8shared_0+148];
	ld.shared.f32 	%f98, [_ZZ6matmulPfS_S_iiE8shared_0+152];
	ld.shared.f32 	%f99, [_ZZ6matmulPfS_S_iiE8shared_0+156];
	ld.shared.f32 	%f100, [_ZZ6matmulPfS_S_iiE8shared_0+160];
	ld.shared.f32 	%f101, [_ZZ6matmulPfS_S_iiE8shared_0+164];
	ld.shared.f32 	%f102, [_ZZ6matmulPfS_S_iiE8shared_0+168];
	ld.shared.f32 	%f103, [_ZZ6matmulPfS_S_iiE8shared_0+172];
	add.s32 	%r24, %r52, -8192;
	mul.wide.u32 	%rd26, %r24, 4;
	add.s64 	%rd27, %rd1, %rd26;
	ld.global.f32 	%f104, [%rd27];
	fma.rn.f32 	%f105, %f96, %f104, %f88;
	fma.rn.f32 	%f106, %f97, %f104, %f89;
	fma.rn.f32 	%f107, %f98, %f104, %f90;
	fma.rn.f32 	%f108, %f99, %f104, %f91;
	fma.rn.f32 	%f109, %f100, %f104, %f92;
	fma.rn.f32 	%f110, %f101, %f104, %f93;
	fma.rn.f32 	%f111, %f102, %f104, %f94;
	fma.rn.f32 	%f112, %f103, %f104, %f95;
	ld.shared.f32 	%f113, [_ZZ6matmulPfS_S_iiE8shared_0+180];
	ld.shared.f32 	%f114, [_ZZ6matmulPfS_S_iiE8shared_0+184];
	ld.shared.f32 	%f115, [_ZZ6matmulPfS_S_iiE8shared_0+188];
	ld.shared.f32 	%f116, [_ZZ6matmulPfS_S_iiE8shared_0+192];
	ld.shared.f32 	%f117, [_ZZ6matmulPfS_S_iiE8shared_0+196];
	ld.shared.f32 	%f118, [_ZZ6matmulPfS_S_iiE8shared_0+200];
	ld.shared.f32 	%f119, [_ZZ6matmulPfS_S_iiE8shared_0+204];
	ld.shared.f32 	%f120, [_ZZ6matmulPfS_S_iiE8shared_0+208];
	add.s32 	%r25, %r52, -6144;
	mul.wide.u32 	%rd28, %r25, 4;
	add.s64 	%rd29, %rd1, %rd28;
	ld.global.f32 	%f121, [%rd29];
	fma.rn.f32 	%f122, %f113, %f121, %f105;
	fma.rn.f32 	%f123, %f114, %f121, %f106;
	fma.rn.f32 	%f124, %f115, %f121, %f107;
	fma.rn.f32 	%f125, %f116, %f121, %f108;
	fma.rn.f32 	%f126, %f117, %f121, %f109;
	fma.rn.f32 	%f127, %f118, %f121, %f110;
	fma.rn.f32 	%f128, %f119, %f121, %f111;
	fma.rn.f32 	%f129, %f120, %f121, %f112;
	ld.shared.f32 	%f130, [_ZZ6matmulPfS_S_iiE8shared_0+216];
	ld.shared.f32 	%f131, [_ZZ6matmulPfS_S_iiE8shared_0+220];
	ld.shared.f32 	%f132, [_ZZ6matmulPfS_S_iiE8shared_0+224];
	ld.shared.f32 	%f133, [_ZZ6matmulPfS_S_iiE8shared_0+228];
	ld.shared.f32 	%f134, [_ZZ6matmulPfS_S_iiE8shared_0+232];
	ld.shared.f32 	%f135, [_ZZ6matmulPfS_S_iiE8shared_0+236];
	ld.shared.f32 	%f136, [_ZZ6matmulPfS_S_iiE8shared_0+240];
	ld.shared.f32 	%f137, [_ZZ6matmulPfS_S_iiE8shared_0+244];
	add.s32 	%r26, %r52, -4096;
	mul.wide.u32 	%rd30, %r26, 4;
	add.s64 	%rd31, %rd1, %rd30;
	ld.global.f32 	%f138, [%rd31];
	fma.rn.f32 	%f139, %f130, %f138, %f122;
	fma.rn.f32 	%f140, %f131, %f138, %f123;
	fma.rn.f32 	%f141, %f132, %f138, %f124;
	fma.rn.f32 	%f142, %f133, %f138, %f125;
	fma.rn.f32 	%f143, %f134, %f138, %f126;
	fma.rn.f32 	%f144, %f135, %f138, %f127;
	fma.rn.f32 	%f145, %f136, %f138, %f128;
	fma.rn.f32 	%f146, %f137, %f138, %f129;
	ld.shared.f32 	%f147, [_ZZ6matmulPfS_S_iiE8shared_0+252];
	ld.shared.f32 	%f148, [_ZZ6matmulPfS_S_iiE8shared_0+256];
	ld.shared.f32 	%f149, [_ZZ6matmulPfS_S_iiE8shared_0+260];
	ld.shared.f32 	%f150, [_ZZ6matmulPfS_S_iiE8shared_0+264];
	ld.shared.f32 	%f151, [_ZZ6matmulPfS_S_iiE8shared_0+268];
	ld.shared.f32 	%f152, [_ZZ6matmulPfS_S_iiE8shared_0+272];
	ld.shared.f32 	%f153, [_ZZ6matmulPfS_S_iiE8shared_0+276];
	ld.shared.f32 	%f154, [_ZZ6matmulPfS_S_iiE8shared_0+280];
	add.s32 	%r27, %r52, -2048;
	mul.wide.u32 	%rd32, %r27, 4;
	add.s64 	%rd33, %rd1, %rd32;
	ld.global.f32 	%f155, [%rd33];
	fma.rn.f32 	%f156, %f147, %f155, %f139;
	fma.rn.f32 	%f157, %f148, %f155, %f140;
	fma.rn.f32 	%f158, %f149, %f155, %f141;
	fma.rn.f32 	%f159, %f150, %f155, %f142;
	fma.rn.f32 	%f160, %f151, %f155, %f143;
	fma.rn.f32 	%f161, %f152, %f155, %f144;
	fma.rn.f32 	%f162, %f153, %f155, %f145;
	fma.rn.f32 	%f163, %f154, %f155, %f146;
	ld.shared.f32 	%f164, [_ZZ6matmulPfS_S_iiE8shared_0+288];
	ld.shared.f32 	%f165, [_ZZ6matmulPfS_S_iiE8shared_0+292];
	ld.shared.f32 	%f166, [_ZZ6matmulPfS_S_iiE8shared_0+296];
	ld.shared.f32 	%f167, [_ZZ6matmulPfS_S_iiE8shared_0+300];
	ld.shared.f32 	%f168, [_ZZ6matmulPfS_S_iiE8shared_0+304];
	ld.shared.f32 	%f169, [_ZZ6matmulPfS_S_iiE8shared_0+308];
	ld.shared.f32 	%f170, [_ZZ6matmulPfS_S_iiE8shared_0+312];
	ld.shared.f32 	%f171, [_ZZ6matmulPfS_S_iiE8shared_0+316];
	add.s32 	%r28, %r52, 14336;
	mul.wide.u32 	%rd34, %r52, 4;
	add.s64 	%rd35, %rd1, %rd34;
	ld.global.f32 	%f172, [%rd35];
	fma.rn.f32 	%f173, %f164, %f172, %f156;
	fma.rn.f32 	%f174, %f165, %f172, %f157;
	fma.rn.f32 	%f175, %f166, %f172, %f158;
	fma.rn.f32 	%f176, %f167, %f172, %f159;
	fma.rn.f32 	%f177, %f168, %f172, %f160;
	fma.rn.f32 	%f178, %f169, %f172, %f161;
	fma.rn.f32 	%f179, %f170, %f172, %f162;
	fma.rn.f32 	%f180, %f171, %f172, %f163;
	ld.shared.f32 	%f181, [_ZZ6matmulPfS_S_iiE8shared_0+324];
	ld.shared.f32 	%f182, [_ZZ6matmulPfS_S_iiE8shared_0+328];
	ld.shared.f32 	%f183, [_ZZ6matmulPfS_S_iiE8shared_0+332];
	ld.shared.f32 	%f184, [_ZZ6matmulPfS_S_iiE8shared_0+336];
	ld.shared.f32 	%f185, [_ZZ6matmulPfS_S_iiE8shared_0+340];
	ld.shared.f32 	%f186, [_ZZ6matmulPfS_S_iiE8shared_0+344];
	ld.shared.f32 	%f187, [_ZZ6matmulPfS_S_iiE8shared_0+348];
	ld.shared.f32 	%f188, [_ZZ6matmulPfS_S_iiE8shared_0+352];
	add.s32 	%r29, %r52, 2048;
	mul.wide.u32 	%rd36, %r29, 4;
	add.s64 	%rd37, %rd1, %rd36;
	ld.global.f32 	%f189, [%rd37];
	fma.rn.f32 	%f190, %f181, %f189, %f173;
	fma.rn.f32 	%f191, %f182, %f189, %f174;
	fma.rn.f32 	%f192, %f183, %f189, %f175;
	fma.rn.f32 	%f193, %f184, %f189, %f176;
	fma.rn.f32 	%f194, %f185, %f189, %f177;
	fma.rn.f32 	%f195, %f186, %f189, %f178;
	fma.rn.f32 	%f196, %f187, %f189, %f179;
	fma.rn.f32 	%f197, %f188, %f189, %f180;
	ld.shared.f32 	%f198, [_ZZ6matmulPfS_S_iiE8shared_0+360];
	ld.shared.f32 	%f199, [_ZZ6matmulPfS_S_iiE8shared_0+364];
	ld.shared.f32 	%f200, [_ZZ6matmulPfS_S_iiE8shared_0+368];
	ld.shared.f32 	%f201, [_ZZ6matmulPfS_S_iiE8shared_0+372];
	ld.shared.f32 	%f202, [_ZZ6matmulPfS_S_iiE8shared_0+376];
	ld.shared.f32 	%f203, [_ZZ6matmulPfS_S_iiE8shared_0+380];
	ld.shared.f32 	%f204, [_ZZ6matmulPfS_S_iiE8shared_0+384];
	ld.shared.f32 	%f205, [_ZZ6matmulPfS_S_iiE8shared_0+388];
	add.s32 	%r30, %r52, 4096;
	mul.wide.u32 	%rd38, %r30, 4;
	add.s64 	%rd39, %rd1, %rd38;
	ld.global.f32 	%f206, [%rd39];
	fma.rn.f32 	%f207, %f198, %f206, %f190;
	fma.rn.f32 	%f208, %f199, %f206, %f191;
	fma.rn.f32 	%f209, %f200, %f206, %f192;
	fma.rn.f32 	%f210, %f201, %f206, %f193;
	fma.rn.f32 	%f211, %f202, %f206, %f194;
	fma.rn.f32 	%f212, %f203, %f206, %f195;
	fma.rn.f32 	%f213, %f204, %f206, %f196;
	fma.rn.f32 	%f214, %f205, %f206, %f197;
	ld.shared.f32 	%f215, [_ZZ6matmulPfS_S_iiE8shared_0+396];
	ld.shared.f32 	%f216, [_ZZ6matmulPfS_S_iiE8shared_0+400];
	ld.shared.f32 	%f217, [_ZZ6matmulPfS_S_iiE8shared_0+404];
	ld.shared.f32 	%f218, [_ZZ6matmulPfS_S_iiE8shared_0+408];
	ld.shared.f32 	%f219, [_ZZ6matmulPfS_S_iiE8shared_0+412];
	ld.shared.f32 	%f220, [_ZZ6matmulPfS_S_iiE8shared_0+416];
	ld.shared.f32 	%f221, [_ZZ6matmulPfS_S_iiE8shared_0+420];
	ld.shared.f32 	%f222, [_ZZ6matmulPfS_S_iiE8shared_0+424];
	add.s32 	%r31, %r52, 6144;
	mul.wide.u32 	%rd40, %r31, 4;
	add.s64 	%rd41, %rd1, %rd40;
	ld.global.f32 	%f223, [%rd41];
	fma.rn.f32 	%f224, %f215, %f223, %f207;
	fma.rn.f32 	%f225, %f216, %f223, %f208;
	fma.rn.f32 	%f226, %f217, %f223, %f209;
	fma.rn.f32 	%f227, %f218, %f223, %f210;
	fma.rn.f32 	%f228, %f219, %f223, %f211;
	fma.rn.f32 	%f229, %f220, %f223, %f212;
	fma.rn.f32 	%f230, %f221, %f223, %f213;
	fma.rn.f32 	%f231, %f222, %f223, %f214;
	ld.shared.f32 	%f232, [_ZZ6matmulPfS_S_iiE8shared_0+432];
	ld.shared.f32 	%f233, [_ZZ6matmulPfS_S_iiE8shared_0+436];
	ld.shared.f32 	%f234, [_ZZ6matmulPfS_S_iiE8shared_0+440];
	ld.shared.f32 	%f235, [_ZZ6matmulPfS_S_iiE8shared_0+444];
	ld.shared.f32 	%f236, [_ZZ6matmulPfS_S_iiE8shared_0+448];
	ld.shared.f32 	%f237, [_ZZ6matmulPfS_S_iiE8shared_0+452];
	ld.shared.f32 	%f238, [_ZZ6matmulPfS_S_iiE8shared_0+456];
	ld.shared.f32 	%f239, [_ZZ6matmulPfS_S_iiE8shared_0+460];
	add.s32 	%r32, %r52, 8192;
	mul.wide.u32 	%rd42, %r32, 4;
	add.s64 	%rd43, %rd1, %rd42;
	ld.global.f32 	%f240, [%rd43];
	fma.rn.f32 	%f241, %f232, %f240, %f224;
	fma.rn.f32 	%f242, %f233, %f240, %f225;
	fma.rn.f32 	%f243, %f234, %f240, %f226;
	fma.rn.f32 	%f244, %f235, %f240, %f227;
	fma.rn.f32 	%f245, %f236, %f240, %f228;
	fma.rn.f32 	%f246, %f237, %f240, %f229;
	fma.rn.f32 	%f247, %f238, %f240, %f230;
	fma.rn.f32 	%f248, %f239, %f240, %f231;
	ld.shared.f32 	%f249, [_ZZ6matmulPfS_S_iiE8shared_0+468];
	ld.shared.f32 	%f250, [_ZZ6matmulPfS_S_iiE8shared_0+472];
	ld.shared.f32 	%f251, [_ZZ6matmulPfS_S_iiE8shared_0+476];
	ld.shared.f32 	%f252, [_ZZ6matmulPfS_S_iiE8shared_0+480];
	ld.shared.f32 	%f253, [_ZZ6matmulPfS_S_iiE8shared_0+484];
	ld.shared.f32 	%f254, [_ZZ6matmulPfS_S_iiE8shared_0+488];
	ld.shared.f32 	%f255, [_ZZ6matmulPfS_S_iiE8shared_0+492];
	ld.shared.f32 	%f256, [_ZZ6matmulPfS_S_iiE8shared_0+496];
	add.s32 	%r33, %r52, 10240;
	mul.wide.u32 	%rd44, %r33, 4;
	add.s64 	%rd45, %rd1, %rd44;
	ld.global.f32 	%f257, [%rd45];
	fma.rn.f32 	%f258, %f249, %f257, %f241;
	fma.rn.f32 	%f259, %f250, %f257, %f242;
	fma.rn.f32 	%f260, %f251, %f257, %f243;
	fma.rn.f32 	%f261, %f252, %f257, %f244;
	fma.rn.f32 	%f262, %f253, %f257, %f245;
	fma.rn.f32 	%f263, %f254, %f257, %f246;
	fma.rn.f32 	%f264, %f255, %f257, %f247;
	fma.rn.f32 	%f265, %f256, %f257, %f248;
	ld.shared.f32 	%f266, [_ZZ6matmulPfS_S_iiE8shared_0+504];
	ld.shared.f32 	%f267, [_ZZ6matmulPfS_S_iiE8shared_0+508];
	ld.shared.f32 	%f268, [_ZZ6matmulPfS_S_iiE8shared_0+512];
	ld.shared.f32 	%f269, [_ZZ6matmulPfS_S_iiE8shared_0+516];
	ld.shared.f32 	%f270, [_ZZ6matmulPfS_S_iiE8shared_0+520];
	ld.shared.f32 	%f271, [_ZZ6matmulPfS_S_iiE8shared_0+524];
	ld.shared.f32 	%f272, [_ZZ6matmulPfS_S_iiE8shared_0+528];
	ld.shared.f32 	%f273, [_ZZ6matmulPfS_S_iiE8shared_0+532];
	add.s32 	%r34, %r52, 12288;
	mul.wide.u32 	%rd46, %r34, 4;
	add.s64 	%rd47, %rd1, %rd46;
	ld.global.f32 	%f274, [%rd47];
	fma.rn.f32 	%f275, %f266, %f274, %f258;
	fma.rn.f32 	%f276, %f267, %f274, %f259;
	fma.rn.f32 	%f277, %f268, %f274, %f260;
	fma.rn.f32 	%f278, %f269, %f274, %f261;
	fma.rn.f32 	%f279, %f270, %f274, %f262;
	fma.rn.f32 	%f280, %f271, %f274, %f263;
	fma.rn.f32 	%f281, %f272, %f274, %f264;
	fma.rn.f32 	%f282, %f273, %f274, %f265;
	ld.shared.f32 	%f283, [_ZZ6matmulPfS_S_iiE8shared_0+540];
	ld.shared.f32 	%f284, [_ZZ6matmulPfS_S_iiE8shared_0+544];
	ld.shared.f32 	%f285, [_ZZ6matmulPfS_S_iiE8shared_0+548];
	ld.shared.f32 	%f286, [_ZZ6matmulPfS_S_iiE8shared_0+552];
	ld.shared.f32 	%f287, [_ZZ6matmulPfS_S_iiE8shared_0+556];
	ld.shared.f32 	%f288, [_ZZ6matmulPfS_S_iiE8shared_0+560];
	ld.shared.f32 	%f289, [_ZZ6matmulPfS_S_iiE8shared_0+564];
	ld.shared.f32 	%f290, [_ZZ6matmulPfS_S_iiE8shared_0+568];
	mul.wide.u32 	%rd48, %r28, 4;
	add.s64 	%rd49, %rd1, %rd48;
	ld.global.f32 	%f291, [%rd49];
	fma.rn.f32 	%f303, %f283, %f291, %f275;
	fma.rn.f32 	%f302, %f284, %f291, %f276;
	fma.rn.f32 	%f301, %f285, %f291, %f277;
	fma.rn.f32 	%f300, %f286, %f291, %f278;
	fma.rn.f32 	%f304, %f287, %f291, %f279;
	fma.rn.f32 	%f305, %f288, %f291, %f280;
	fma.rn.f32 	%f306, %f289, %f291, %f281;
	fma.rn.f32 	%f307, %f290, %f291, %f282;
	bar.sync 	0;
	add.s32 	%r53, %r53, 16;
	add.s32 	%r52, %r52, 32768;
	add.s64 	%rd67, %rd67, 64;
	setp.lt.s32 	%p2, %r53, %r7;
	@%p2 bra 	$L__BB0_2;
$L__BB0_3:
	cvta.to.global.u64 	%rd50, %rd7;
	mov.u32 	%r35, %ctaid.y;
	mov.u32 	%r36, %tid.y;
	shl.b32 	%r37, %r35, 14;
	shl.b32 	%r38, %r36, 11;
	add.s32 	%r39, %r37, %r38;
	mov.u32 	%r40, %ctaid.x;
	shl.b32 	%r41, %r40, 7;
	mov.u32 	%r42, %tid.x;
	add.s32 	%r43, %r41, %r42;
	add.s32 	%r44, %r39, %r43;
	mul.wide.u32 	%rd51, %r44, 4;
	add.s64 	%rd52, %rd50, %rd51;
	st.global.f32 	[%rd52], %f303;
	add.s32 	%r45, %r44, 2048;
	mul.wide.u32 	%rd53, %r45, 4;
	add.s64 	%rd54, %rd50, %rd53;
	st.global.f32 	[%rd54], %f302;
	add.s32 	%r46, %r44, 4096;
	mul.wide.u32 	%rd55, %r46, 4;
	add.s64 	%rd56, %rd50, %rd55;
	st.global.f32 	[%rd56], %f301;
	add.s32 	%r47, %r44, 6144;
	mul.wide.u32 	%rd57, %r47, 4;
	add.s64 	%rd58, %rd50, %rd57;
	st.global.f32 	[%rd58], %f300;
	add.s32 	%r48, %r44, 8192;
	mul.wide.u32 	%rd59, %r48, 4;
	add.s64 	%rd60, %rd50, %rd59;
	st.global.f32 	[%rd60], %f304;
	add.s32 	%r49, %r44, 10240;
	mul.wide.u32 	%rd61, %r49, 4;
	add.s64 	%rd62, %rd50, %rd61;
	st.global.f32 	[%rd62], %f305;
	add.s32 	%r50, %r44, 12288;
	mul.wide.u32 	%rd63, %r50, 4;
	add.s64 	%rd64, %rd50, %rd63;
	st.global.f32 	[%rd64], %f306;
	add.s32 	%r51, %r44, 14336;
	mul.wide.u32 	%rd65, %r51, 4;
	add.s64 	%rd66, %rd50, %rd65;
	st.global.f32 	[%rd66], %f307;
	ret;

}


// ===== COMPILED SASS (sm_100) =====

	.target	sm_100

	.elftype	@"ET_EXEC"


//--------------------- .note.nv.tkinfo           --------------------------
	.section	.note.nv.tkinfo,"",@"SHT_NOTE"
	.sectionflags	@"SHF_NOTE_NV_TKINFO"
	.tkinfo
        /*0018*/ 	.word	0x00000002
        /*0030*/ 	.string	""
        /*0030*/ 	.string	"ptxas"
        /*0030*/ 	.string	"Cuda compilation tools, release 13.0, V13.0.88"
        /*0030*/ 	.string	"Build cuda_13.0.r13.0/compiler.36424714_0"
        /*0030*/ 	.string	"-arch sm_100 -m 64 "



//--------------------- .note.nv.cuinfo           --------------------------
	.section	.note.nv.cuinfo,"",@"SHT_NOTE"
	.sectionflags	@"SHF_NOTE_NV_CUINFO"
        /*0018*/ 	.short	0x0002
        /*001a*/ 	.short	0x0064
        /*001c*/ 	.short	0x0082
	.zero		2


//--------------------- .nv.info                  --------------------------
	.section	.nv.info,"",@"SHT_CUDA_INFO"
	.align	4


	//----- nvinfo : EIATTR_REGCOUNT
	.align		4
        /*0000*/ 	.byte	0x04, 0x2f
        /*0002*/ 	.short	(.L_1 - .L_0)
	.align		4
.L_0:
        /*0004*/ 	.word	index@(_Z6matmulPfS_S_ii)
        /*0008*/ 	.word	0x00000022


	//----- nvinfo : EIATTR_FRAME_SIZE
	.align		4
.L_1:
        /*000c*/ 	.byte	0x04, 0x11
        /*000e*/ 	.short	(.L_3 - .L_2)
	.align		4
.L_2:
        /*0010*/ 	.word	index@(_Z6matmulPfS_S_ii)
        /*0014*/ 	.word	0x00000000


	//----- nvinfo : EIATTR_MIN_STACK_SIZE
	.align		4
.L_3:
        /*0018*/ 	.byte	0x04, 0x12
        /*001a*/ 	.short	(.L_5 - .L_4)
	.align		4
.L_4:
        /*001c*/ 	.word	index@(_Z6matmulPfS_S_ii)
        /*0020*/ 	.word	0x00000000
.L_5:


//--------------------- .nv.compat                --------------------------
	.section	.nv.compat,"",@"SHT_CUDA_COMPAT_INFO"
	.align	4
        /*0000*/ 	.byte	0x02, 0x09, 0x00, 0x00, 0x02, 0x02, 0x01, 0x00, 0x02, 0x05, 0x05, 0x00, 0x03, 0x07, 0x01, 0x01
        /*0010*/ 	.byte	0x02, 0x03, 0x00, 0x00, 0x02, 0x06, 0x01, 0x00, 0x04, 0x0b, 0x08, 0x00, 0x09, 0x00, 0x00, 0x00
        /*0020*/ 	.byte	0x00, 0x00, 0x00, 0x00


//--------------------- .nv.info._Z6matmulPfS_S_ii --------------------------
	.section	.nv.info._Z6matmulPfS_S_ii,"",@"SHT_CUDA_INFO"
	.sectionflags	@""
	.align	4


	//----- nvinfo : EIATTR_CUDA_API_VERSION
	.align		4
        /*0000*/ 	.byte	0x04, 0x37
        /*0002*/ 	.short	(.L_7 - .L_6)
.L_6:
        /*0004*/ 	.word	0x00000082


	//----- nvinfo : EIATTR_KPARAM_INFO
	.align		4
.L_7:
        /*0008*/ 	.byte	0x04, 0x17
        /*000a*/ 	.short	(.L_9 - .L_8)
.L_8:
        /*000c*/ 	.word	0x00000000
        /*0010*/ 	.short	0x0004
        /*0012*/ 	.short	0x001c
        /*0014*/ 	.byte	0x00, 0xf0, 0x11, 0x00


	//----- nvinfo : EIATTR_KPARAM_INFO
	.align		4
.L_9:
        /*0018*/ 	.byte	0x04, 0x17
        /*001a*/ 	.short	(.L_11 - .L_10)
.L_10:
        /*001c*/ 	.word	0x00000000
        /*0020*/ 	.short	0x0003
        /*0022*/ 	.short	0x0018
        /*0024*/ 	.byte	0x00, 0xf0, 0x11, 0x00


	//----- nvinfo : EIATTR_KPARAM_INFO
	.align		4
.L_11:
        /*0028*/ 	.byte	0x04, 0x17
        /*002a*/ 	.short	(.L_13 - .L_12)
.L_12:
        /*002c*/ 	.word	0x00000000
        /*0030*/ 	.short	0x0002
        /*0032*/ 	.short	0x0010
        /*0034*/ 	.byte	0x00, 0xf5, 0x21, 0x00


	//----- nvinfo : EIATTR_KPARAM_INFO
	.align		4
.L_13:
        /*0038*/ 	.byte	0x04, 0x17
        /*003a*/ 	.short	(.L_15 - .L_14)
.L_14:
        /*003c*/ 	.word	0x00000000
        /*0040*/ 	.short	0x0001
        /*0042*/ 	.short	0x0008
        /*0044*/ 	.byte	0x00, 0xf5, 0x21, 0x00


	//----- nvinfo : EIATTR_KPARAM_INFO
	.align		4
.L_15:
        /*0048*/ 	.byte	0x04, 0x17
        /*004a*/ 	.short	(.L_17 - .L_16)
.L_16:
        /*004c*/ 	.word	0x00000000
        /*0050*/ 	.short	0x0000
        /*0052*/ 	.short	0x0000
        /*0054*/ 	.byte	0x00, 0xf5, 0x21, 0x00


	//----- nvinfo : EIATTR_SPARSE_MMA_MASK
	.align		4
.L_17:
        /*0058*/ 	.byte	0x03, 0x50
        /*005a*/ 	.short	0x0000


	//----- nvinfo : EIATTR_MAXREG_COUNT
	.align		4
        /*005c*/ 	.byte	0x03, 0x1b
        /*005e*/ 	.short	0x00ff


	//----- nvinfo : EIATTR_NUM_BARRIERS
	.align		4
        /*0060*/ 	.byte	0x02, 0x4c
        /*0062*/ 	.byte	0x01
	.zero		1


	//----- nvinfo : EIATTR_MERCURY_ISA_VERSION
	.align		4
        /*0064*/ 	.byte	0x03, 0x5f
        /*0066*/ 	.short	0x0101


	//----- nvinfo : EIATTR_UNUSED_LOAD_BYTE_OFFSET
	.align		4
        /*0068*/ 	.byte	0x04, 0x44
        /*006a*/ 	.short	(.L_19 - .L_18)


	//   ....[0]....
.L_18:
        /*006c*/ 	.word	0x000004c0
        /*0070*/ 	.word	0x0000fff0


	//   ....[1]....
        /*0074*/ 	.word	0x00000530
        /*0078*/ 	.word	0x0000ff0f


	//   ....[2]....
        /*007c*/ 	.word	0x000005d0
        /*0080*/ 	.word	0x0000f0ff


	//   ....[3]....
        /*0084*/ 	.word	0x00000680
        /*0088*/ 	.word	0x00000fff


	//   ....[4]....
        /*008c*/ 	.word	0x00000800
        /*0090*/ 	.word	0x0000fff0


	//   ....[5]....
        /*0094*/ 	.word	0x00000870
        /*0098*/ 	.word	0x0000ff0f


	//   ....[6]....
        /*009c*/ 	.word	0x00000920
        /*00a0*/ 	.word	0x0000f0ff


	//   ....[7]....
        /*00a4*/ 	.word	0x000009d0
        /*00a8*/ 	.word	0x00000fff


	//   ....[8]....
        /*00ac*/ 	.word	0x00000b70
        /*00b0*/ 	.word	0x0000fff0


	//   ....[9]....
        /*00b4*/ 	.word	0x00000bc0
        /*00b8*/ 	.word	0x0000ff0f


	//   ....[10]....
        /*00bc*/ 	.word	0x00000c90
        /*00c0*/ 	.word	0x0000f0ff


	//   ....[11]....
        /*00c4*/ 	.word	0x00000d80
        /*00c8*/ 	.word	0x00000fff


	//   ....[12]....
        /*00cc*/ 	.word	0x00000ed0
        /*00d0*/ 	.word	0x0000fff0


	//   ....[13]....
        /*00d4*/ 	.word	0x00000ee0
        /*00d8*/ 	.word	0x0000ff0f


	//   ....[14]....
        /*00dc*/ 	.word	0x00000f80
        /*00e0*/ 	.word	0x0000f0ff


	//   ....[15]....
        /*00e4*/ 	.word	0x00001010
        /*00e8*/ 	.word	0x00000fff


	//----- nvinfo : EIATTR_VRC_CTA_INIT_COUNT
	.align		4
.L_19:
        /*00ec*/ 	.byte	0x02, 0x4a
	.zero		1
	.zero		1


	//----- nvinfo : EIATTR_EXIT_INSTR_OFFSETS
	.align		4
        /*00f0*/ 	.byte	0x04, 0x1c
        /*00f2*/ 	.short	(.L_21 - .L_20)


	//   ....[0]....
.L_20:
        /*00f4*/ 	.word	0x000012c0


	//----- nvinfo : EIATTR_CBANK_PARAM_SIZE
	.align		4
.L_21:
        /*00f8*/ 	.byte	0x03, 0x19
        /*00fa*/ 	.short	0x0020


	//----- nvinfo : EIATTR_PARAM_CBANK
	.align		4
        /*00fc*/ 	.byte	0x04, 0x0a
        /*00fe*/ 	.short	(.L_23 - .L_22)
	.align		4
.L_22:
        /*0100*/ 	.word	index@(.nv.constant0._Z6matmulPfS_S_ii)
        /*0104*/ 	.short	0x0380
        /*0106*/ 	.short	0x0020


	//----- nvinfo : EIATTR_SW_WAR
	.align		4
.L_23:
        /*0108*/ 	.byte	0x04, 0x36
        /*010a*/ 	.short	(.L_25 - .L_24)
.L_24:
        /*010c*/ 	.word	0x00000008
.L_25:


//--------------------- .nv.callgraph             --------------------------
	.section	.nv.callgraph,"",@"SHT_CUDA_CALLGRAPH"
	.align	4
	.sectionentsize	8
	.align		4
        /*0000*/ 	.word	0x00000000
	.align		4
        /*0004*/ 	.word	0xffffffff
	.align		4
        /*0008*/ 	.word	0x00000000
	.align		4
        /*000c*/ 	.word	0xfffffffe
	.align		4
        /*0010*/ 	.word	0x00000000
	.align		4
        /*0014*/ 	.word	0xfffffffd
	.align		4
        /*0018*/ 	.word	0x00000000
	.align		4
        /*001c*/ 	.word	0xfffffffc


//--------------------- .text._Z6matmulPfS_S_ii   --------------------------
	.section	.text._Z6matmulPfS_S_ii,"ax",@progbits
	.align	128
        .global         _Z6matmulPfS_S_ii
        .type           _Z6matmulPfS_S_ii,@function
        .size           _Z6matmulPfS_S_ii,(.L_x_3 - _Z6matmulPfS_S_ii)
        .other          _Z6matmulPfS_S_ii,@"STO_CUDA_ENTRY STV_DEFAULT"
_Z6matmulPfS_S_ii:
.text._Z6matmulPfS_S_ii:
[----:B------:R-:W-:Y:S01]  /*0000*/  LDC R1, c[0x0][0x37c] ;  /* 0x0000df00ff017b82 */ /* 0x000fe20000000800 */
[----:B------:R-:W0:Y:S01]  /*0010*/  LDCU UR5, c[0x0][0x398] ;  /* 0x00007300ff0577ac */ /* 0x000e220008000800 */
[----:B------:R-:W-:Y:S01]  /*0020*/  HFMA2 R15, -RZ, RZ, 0, 0 ;  /* 0x00000000ff0f7431 */ /* 0x000fe200000001ff */
[----:B------:R-:W-:Y:S01]  /*0030*/  CS2R R24, SRZ ;  /* 0x0000000000187805 */ /* 0x000fe2000001ff00 */
[----:B------:R-:W-:Y:S01]  /*0040*/  HFMA2 R27, -RZ, RZ, 0, 0 ;  /* 0x00000000ff1b7431 */ /* 0x000fe200000001ff */
[----:B------:R-:W-:Y:S02]  /*0050*/  MOV R22, RZ ;  /* 0x000000ff00167202 */ /* 0x000fe40000000f00 */
[----:B------:R-:W-:Y:S02]  /*0060*/  CS2R R20, SRZ ;  /* 0x0000000000147805 */ /* 0x000fe4000001ff00 */
[----:B------:R-:W-:Y:S01]  /*0070*/  MOV R30, RZ ;  /* 0x000000ff001e7202 */ /* 0x000fe20000000f00 */
[----:B------:R-:W1:Y:S01]  /*0080*/  LDCU.64 UR6, c[0x0][0x358] ;  /* 0x00006b00ff0677ac */ /* 0x000e620008000a00 */
[----:B0-----:R-:W-:-:S09]  /*0090*/  UISETP.GE.AND UP0, UPT, UR5, 0x1, UPT ;  /* 0x000000010500788c */ /* 0x001fd2000bf06270 */
[----:B-1----:R-:W-:Y:S05]  /*00a0*/  BRA.U !UP0, `(.L_x_0) ;  /* 0x0000001108087547 */ /* 0x002fea000b800000 */
[----:B------:R-:W0:Y:S01]  /*00b0*/  S2R R6, SR_TID.X ;  /* 0x0000000000067919 */ /* 0x000e220000002100 */
[----:B------:R-:W-:Y:S01]  /*00c0*/  MOV R3, RZ ;  /* 0x000000ff00037202 */ /* 0x000fe20000000f00 */
[----:B------:R-:W1:Y:S01]  /*00d0*/  LDCU.64 UR8, c[0x0][0x380] ;  /* 0x00007000ff0877ac */ /* 0x000e620008000a00 */
[----:B------:R-:W-:Y:S01]  /*00e0*/  MOV R17, 0x400 ;  /* 0x0000040000117802 */ /* 0x000fe20000000f00 */
[----:B------:R-:W2:Y:S01]  /*00f0*/  S2R R5, SR_CTAID.Y ;  /* 0x0000000000057919 */ /* 0x000ea20000002600 */
[----:B------:R-:W-:Y:S02]  /*0100*/  MOV R30, RZ ;  /* 0x000000ff001e7202 */ /* 0x000fe40000000f00 */
[----:B------:R-:W-:Y:S02]  /*0110*/  CS2R R24, SRZ ;  /* 0x0000000000187805 */ /* 0x000fe4000001ff00 */
[----:B------:R-:W-:Y:S01]  /*0120*/  MOV R27, RZ ;  /* 0x000000ff001b7202 */ /* 0x000fe20000000f00 */
[----:B------:R-:W3:Y:S01]  /*0130*/  S2R R7, SR_TID.Y ;  /* 0x0000000000077919 */ /* 0x000ee20000002200 */
[----:B------:R-:W-:-:S02]  /*0140*/  CS2R R20, SRZ ;  /* 0x0000000000147805 */ /* 0x000fc4000001ff00 */
[----:B------:R-:W-:Y:S01]  /*0150*/  MOV R22, RZ ;  /* 0x000000ff00167202 */ /* 0x000fe20000000f00 */
[----:B------:R-:W-:Y:S01]  /*0160*/  UMOV UR4, URZ ;  /* 0x000000ff00047c82 */ /* 0x000fe20008000000 */
[----:B------:R-:W4:Y:S01]  /*0170*/  S2R R4, SR_CgaCtaId ;  /* 0x0000000000047919 */ /* 0x000f220000008800 */
[----:B------:R-:W-:Y:S01]  /*0180*/  MOV R15, RZ ;  /* 0x000000ff000f7202 */ /* 0x000fe20000000f00 */
[----:B------:R-:W5:Y:S01]  /*0190*/  S2R R9, SR_CTAID.X ;  /* 0x0000000000097919 */ /* 0x000f620000002500 */
[C---:B0-----:R-:W-:Y:S02]  /*01a0*/  SHF.R.U64 R2, R6.reuse, 0x4, RZ ;  /* 0x0000000406027819 */ /* 0x041fe400000012ff */
[----:B------:R-:W-:-:S03]  /*01b0*/  LOP3.LUT R0, R6, 0xf, RZ, 0xc0, !PT ;  /* 0x0000000f06007812 */ /* 0x000fc600078ec0ff */
[----:B--2---:R-:W-:-:S03]  /*01c0*/  IMAD.WIDE.U32 R2, R5, 0x8, R2 ;  /* 0x0000000805027825 */ /* 0x004fc600078e0002 */
[----:B---3--:R-:W-:Y:S02]  /*01d0*/  IADD3 R7, P0, PT, R2, R7, RZ ;  /* 0x0000000702077210 */ /* 0x008fe40007f1e0ff */
[----:B----4-:R-:W-:Y:S02]  /*01e0*/  LEA R17, R4, R17, 0x18 ;  /* 0x0000001104117211 */ /* 0x010fe400078ec0ff */
[----:B------:R-:W-:Y:S01]  /*01f0*/  IADD3.X R8, PT, PT, RZ, R3, RZ, P0, !PT ;  /* 0x00000003ff087210 */ /* 0x000fe200007fe4ff */
[C---:B------:R-:W-:Y:S01]  /*0200*/  IMAD.WIDE.U32 R2, R0.reuse, 0x4, RZ ;  /* 0x0000000400027825 */ /* 0x040fe200078e00ff */
[C---:B------:R-:W-:Y:S02]  /*0210*/  SHF.L.U32 R5, R7.reuse, 0xd, RZ ;  /* 0x0000000d07057819 */ /* 0x040fe400000006ff */
[----:B------:R-:W-:Y:S01]  /*0220*/  SHF.L.U64.HI R7, R7, 0xd, R8 ;  /* 0x0000000d07077819 */ /* 0x000fe20000010208 */
[----:B------:R-:W-:Y:S01]  /*0230*/  IMAD R16, R0, 0x24, R17 ;  /* 0x0000002400107824 */ /* 0x000fe200078e0211 */
[----:B------:R-:W-:-:S02]  /*0240*/  SHF.R.U32.HI R4, RZ, 0x2, R6 ;  /* 0x00000002ff047819 */ /* 0x000fc40000011606 */
[----:B------:R-:W-:Y:S02]  /*0250*/  LOP3.LUT R2, R5, R2, RZ, 0xfc, !PT ;  /* 0x0000000205027212 */ /* 0x000fe400078efcff */
[----:B------:R-:W-:Y:S02]  /*0260*/  LOP3.LUT R5, R7, R3, RZ, 0xfc, !PT ;  /* 0x0000000307057212 */ /* 0x000fe400078efcff */
[----:B------:R-:W-:Y:S02]  /*0270*/  LOP3.LUT R3, R4, 0xfc, RZ, 0xc0, !PT ;  /* 0x000000fc04037812 */ /* 0x000fe400078ec0ff */
[----:B-1----:R-:W-:Y:S02]  /*0280*/  IADD3 R0, P0, PT, R2, UR8, RZ ;  /* 0x0000000802007c10 */ /* 0x002fe4000ff1e0ff */
[----:B-----5:R-:W-:Y:S02]  /*0290*/  LEA R4, R9, R6, 0x7 ;  /* 0x0000000609047211 */ /* 0x020fe400078e38ff */
[----:B------:R-:W-:-:S02]  /*02a0*/  IADD3 R16, PT, PT, R16, R3, RZ ;  /* 0x0000000310107210 */ /* 0x000fc40007ffe0ff */
[----:B------:R-:W-:Y:S02]  /*02b0*/  IADD3.X R2, PT, PT, R5, UR9, RZ, P0, !PT ;  /* 0x0000000905027c10 */ /* 0x000fe400087fe4ff */
[----:B------:R-:W-:-:S07]  /*02c0*/  IADD3 R3, PT, PT, R4, 0x4000, RZ ;  /* 0x0000400004037810 */ /* 0x000fce0007ffe0ff */
.L_x_1:
[----:B------:R-:W-:Y:S01]  /*02d0*/  MOV R7, R2 ;  /* 0x0000000200077202 */ /* 0x000fe20000000f00 */
[----:B------:R-:W0:Y:S01]  /*02e0*/  LDC.64 R12, c[0x0][0x388] ;  /* 0x0000e200ff0c7b82 */ /* 0x000e220000000a00 */
[----:B------:R-:W-:-:S05]  /*02f0*/  MOV R6, R0 ;  /* 0x0000000000067202 */ /* 0x000fca0000000f00 */
[----:B------:R-:W2:Y:S01]  /*0300*/  LDG.E R7, desc[UR6][R6.64] ;  /* 0x0000000606077981 */ /* 0x000ea2000c1e1900 */
[----:B------:R-:W-:-:S05]  /*0310*/  IADD3 R11, PT, PT, R3, -0x4000, RZ ;  /* 0xffffc000030b7810 */ /* 0x000fca0007ffe0ff */
[----:B0-----:R-:W-:Y:S01]  /*0320*/  IMAD.WIDE.U32 R10, R11, 0x4, R12 ;  /* 0x000000040b0a7825 */ /* 0x001fe200078e000c */
[----:B------:R-:W-:-:S05]  /*0330*/  IADD3 R5, PT, PT, R3, -0x3800, RZ ;  /* 0xffffc80003057810 */ /* 0x000fca0007ffe0ff */
[--C-:B------:R-:W-:Y:S01]  /*0340*/  IMAD.WIDE.U32 R4, R5, 0x4, R12.reuse ;  /* 0x0000000405047825 */ /* 0x100fe200078e000c */
[----:B------:R-:W-:Y:S01]  /*0350*/  IADD3 R9, PT, PT, R3, -0x3000, RZ ;  /* 0xffffd00003097810 */ /* 0x000fe20007ffe0ff */
[----:B--2---:R-:W-:Y:S01]  /*0360*/  STS [R16], R7 ;  /* 0x0000000710007388 */ /* 0x004fe20000000800 */
[----:B------:R-:W-:Y:S06]  /*0370*/  BAR.SYNC.DEFER_BLOCKING 0x0 ;  /* 0x0000000000007b1d */ /* 0x000fec0000010000 */
[----:B------:R-:W2:Y:S04]  /*0380*/  LDG.E R23, desc[UR6][R10.64] ;  /* 0x000000060a177981 */ /* 0x000ea8000c1e1900 */
[----:B------:R0:W3:Y:S02]  /*0390*/  LDG.E R19, desc[UR6][R4.64] ;  /* 0x0000000604137981 */ /* 0x0000e4000c1e1900 */
[----:B0-----:R-:W-:-:S05]  /*03a0*/  IMAD.WIDE.U32 R4, R9, 0x4, R12 ;  /* 0x0000000409047825 */ /* 0x001fca00078e000c */
[----:B------:R0:W4:Y:S01]  /*03b0*/  LDG.E R14, desc[UR6][R4.64] ;  /* 0x00000006040e7981 */ /* 0x000122000c1e1900 */
[----:B------:R-:W-:-:S05]  /*03c0*/  IADD3 R9, PT, PT, R3, -0x2800, RZ ;  /* 0xffffd80003097810 */ /* 0x000fca0007ffe0ff */
[----:B------:R-:W-:Y:S01]  /*03d0*/  IMAD.WIDE.U32 R8, R9, 0x4, R12 ;  /* 0x0000000409087825 */ /* 0x000fe200078e000c */
[----:B0-----:R-:W2:Y:S01]  /*03e0*/  LDS.128 R4, [R17] ;  /* 0x0000000011047984 */ /* 0x001ea20000000c00 */
[----:B------:R-:W-:-:S03]  /*03f0*/  IADD3 R29, PT, PT, R3, -0x2000, RZ ;  /* 0xffffe000031d7810 */ /* 0x000fc60007ffe0ff */
[----:B------:R0:W5:Y:S04]  /*0400*/  LDG.E R18, desc[UR6][R8.64] ;  /* 0x0000000608127981 */ /* 0x000168000c1e1900 */
[----:B0-----:R-:W0:Y:S01]  /*0410*/  LDS.128 R8, [R17+0x10] ;  /* 0x0000100011087984 */ /* 0x001e220000000c00 */
[----:B--2---:R-:W-:Y:S01]  /*0420*/  FFMA R21, R4, R23, R21 ;  /* 0x0000001704157223 */ /* 0x004fe20000000015 */
[----:B------:R-:W-:Y:S01]  /*0430*/  FFMA R22, R23, R5, R22 ;  /* 0x0000000517167223 */ /* 0x000fe20000000016 */
[----:B------:R-:W-:-:S04]  /*0440*/  IMAD.WIDE.U32 R4, R29, 0x4, R12 ;  /* 0x000000041d047825 */ /* 0x000fc800078e000c */
[C---:B------:R-:W-:Y:S01]  /*0450*/  FFMA R29, R23.reuse, R7, R15 ;  /* 0x00000007171d7223 */ /* 0x040fe2000000000f */
[C---:B------:R-:W-:Y:S01]  /*0460*/  FFMA R25, R23.reuse, R6, R25 ;  /* 0x0000000617197223 */ /* 0x040fe20000000019 */
[----:B------:R1:W2:Y:S01]  /*0470*/  LDG.E R15, desc[UR6][R4.64] ;  /* 0x00000006040f7981 */ /* 0x0002a2000c1e1900 */
[----:B0-----:R-:W-:Y:S01]  /*0480*/  FFMA R26, R8, R23, R20 ;  /* 0x00000017081a7223 */ /* 0x001fe20000000014 */
[C---:B------:R-:W-:Y:S01]  /*0490*/  FFMA R28, R23.reuse, R9, R24 ;  /* 0x00000009171c7223 */ /* 0x040fe20000000018 */
[C---:B------:R-:W-:Y:S01]  /*04a0*/  FFMA R27, R23.reuse, R10, R27 ;  /* 0x0000000a171b7223 */ /* 0x040fe2000000001b */
[----:B------:R-:W-:Y:S02]  /*04b0*/  FFMA R30, R23, R11, R30 ;  /* 0x0000000b171e7223 */ /* 0x000fe4000000001e */
[----:B------:R-:W-:Y:S04]  /*04c0*/  LDS.128 R8, [R17+0x20] ;  /* 0x0000200011087984 */ /* 0x000fe80000000c00 */
[----:B-1----:R-:W3:Y:S02]  /*04d0*/  LDS.128 R4, [R17+0x30] ;  /* 0x0000300011047984 */ /* 0x002ee40000000c00 */
[C---:B---3--:R-:W-:Y:S01]  /*04e0*/  FFMA R24, R19.reuse, R5, R26 ;  /* 0x0000000513187223 */ /* 0x048fe2000000001a */
[----:B------:R-:W-:Y:S01]  /*04f0*/  FFMA R20, R4, R19, R29 ;  /* 0x0000001304147223 */ /* 0x000fe2000000001d */
[C---:B------:R-:W-:Y:S01]  /*0500*/  FFMA R23, R19.reuse, R6, R28 ;  /* 0x0000000613177223 */ /* 0x040fe2000000001c */
[----:B------:R-:W-:Y:S01]  /*0510*/  FFMA R26, R19, R7, R27 ;  /* 0x00000007131a7223 */ /* 0x000fe2000000001b */
[----:B------:R-:W-:Y:S01]  /*0520*/  IADD3 R27, PT, PT, R3, -0x1800, RZ ;  /* 0xffffe800031b7810 */ /* 0x000fe20007ffe0ff */
[----:B------:R-:W0:Y:S02]  /*0530*/  LDS.128 R4, [R17+0x40] ;  /* 0x0000400011047984 */ /* 0x000e240000000c00 */
[----:B0-----:R-:W-:-:S02]  /*0540*/  FFMA R5, R9, R19, R21 ;  /* 0x0000001309057223 */ /* 0x001fc40000000015 */
[----:B------:R-:W-:-:S05]  /*0550*/  IMAD.WIDE.U32 R8, R27, 0x4, R12 ;  /* 0x000000041b087825 */ /* 0x000fca00078e000c */
[----:B------:R0:W3:Y:S01]  /*0560*/  LDG.E R21, desc[UR6][R8.64] ;  /* 0x0000000608157981 */ /* 0x0000e2000c1e1900 */
[C---:B------:R-:W-:Y:S01]  /*0570*/  FFMA R27, R19.reuse, R10, R22 ;  /* 0x0000000a131b7223 */ /* 0x040fe20000000016 */
[----:B------:R-:W-:Y:S01]  /*0580*/  FFMA R25, R19, R11, R25 ;  /* 0x0000000b13197223 */ /* 0x000fe20000000019 */
[----:B------:R-:W-:Y:S01]  /*0590*/  IADD3 R29, PT, PT, R3, -0x1000, RZ ;  /* 0xfffff000031d7810 */ /* 0x000fe20007ffe0ff */
[----:B------:R-:W-:Y:S01]  /*05a0*/  FFMA R30, R4, R19, R30 ;  /* 0x00000013041e7223 */ /* 0x000fe2000000001e */
[C---:B----4-:R-:W-:Y:S01]  /*05b0*/  FFMA R22, R14.reuse, R6, R5 ;  /* 0x000000060e167223 */ /* 0x050fe20000000005 */
[----:B------:R-:W-:Y:S02]  /*05c0*/  FFMA R27, R14, R7, R27 ;  /* 0x000000070e1b7223 */ /* 0x000fe4000000001b */
[----:B------:R-:W-:Y:S04]  /*05d0*/  LDS.128 R4, [R17+0x60] ;  /* 0x0000600011047984 */ /* 0x000fe80000000c00 */
[----:B0-----:R-:W0:Y:S02]  /*05e0*/  LDS.128 R8, [R17+0x50] ;  /* 0x0000500011087984 */ /* 0x001e240000000c00 */
[----:B0-----:R-:W-:Y:S01]  /*05f0*/  FFMA R19, R8, R14, R25 ;  /* 0x0000000e08137223 */ /* 0x001fe20000000019 */
[----:B------:R-:W-:Y:S01]  /*0600*/  FFMA R25, R14, R9, R20 ;  /* 0x000000090e197223 */ /* 0x000fe20000000014 */
[----:B------:R-:W-:-:S04]  /*0610*/  IMAD.WIDE.U32 R8, R29, 0x4, R12 ;  /* 0x000000041d087825 */ /* 0x000fc800078e000c */
[C---:B------:R-:W-:Y:S01]  /*0620*/  FFMA R24, R14.reuse, R10, R24 ;  /* 0x0000000a0e187223 */ /* 0x040fe20000000018 */
[C---:B------:R-:W-:Y:S01]  /*0630*/  FFMA R28, R14.reuse, R11, R23 ;  /* 0x0000000b0e1c7223 */ /* 0x040fe20000000017 */
[----:B------:R0:W4:Y:S01]  /*0640*/  LDG.E R20, desc[UR6][R8.64] ;  /* 0x0000000608147981 */ /* 0x000122000c1e1900 */
[----:B------:R-:W-:Y:S01]  /*0650*/  FFMA R23, R14, R5, R30 ;  /* 0x000000050e177223 */ /* 0x000fe2000000001e */
[----:B------:R-:W-:Y:S01]  /*0660*/  FFMA R29, R4, R14, R26 ;  /* 0x0000000e041d7223 */ /* 0x000fe2000000001a */
[----:B-----5:R-:W-:Y:S02]  /*0670*/  FFMA R22, R18, R7, R22 ;  /* 0x0000000712167223 */ /* 0x020fe40000000016 */
[----:B------:R-:W-:Y:S04]  /*0680*/  LDS.128 R4, [R17+0x80] ;  /* 0x0000800011047984 */ /* 0x000fe80000000c00 */
[----:B0-----:R-:W0:Y:S02]  /*0690*/  LDS.128 R8, [R17+0x70] ;  /* 0x0000700011087984 */ /* 0x001e240000000c00 */
[----:B0-----:R-:W-:Y:S01]  /*06a0*/  FFMA R30, R8, R18, R27 ;  /* 0x00000012081e7223 */ /* 0x001fe2000000001b */
[----:B------:R-:W-:Y:S01]  /*06b0*/  IADD3 R27, PT, PT, R3, -0x800, RZ ;  /* 0xfffff800031b7810 */ /* 0x000fe20007ffe0ff */
[C---:B------:R-:W-:Y:S01]  /*06c0*/  FFMA R26, R18.reuse, R9, R19 ;  /* 0x00000009121a7223 */ /* 0x040fe20000000013 */
[----:B------:R-:W-:-:S03]  /*06d0*/  FFMA R25, R18, R10, R25 ;  /* 0x0000000a12197223 */ /* 0x000fc60000000019 */
[----:B------:R-:W-:-:S04]  /*06e0*/  IMAD.WIDE.U32 R8, R27, 0x4, R12 ;  /* 0x000000041b087825 */ /* 0x000fc800078e000c */
[----:B------:R-:W-:Y:S01]  /*06f0*/  FFMA R27, R18, R11, R24 ;  /* 0x0000000b121b7223 */ /* 0x000fe20000000018 */
[----:B------:R0:W5:Y:S01]  /*0700*/  LDG.E R14, desc[UR6][R8.64] ;  /* 0x00000006080e7981 */ /* 0x000162000c1e1900 */
[----:B------:R-:W-:Y:S01]  /*0710*/  FFMA R28, R4, R18, R28 ;  /* 0x00000012041c7223 */ /* 0x000fe2000000001c */
[C---:B------:R-:W-:Y:S01]  /*0720*/  FFMA R29, R18.reuse, R5, R29 ;  /* 0x00000005121d7223 */ /* 0x040fe2000000001d */
[----:B------:R-:W-:Y:S02]  /*0730*/  FFMA R23, R18, R6, R23 ;  /* 0x0000000612177223 */ /* 0x000fe40000000017 */
[----:B------:R-:W-:Y:S04]  /*0740*/  LDS.128 R4, [R17+0xa0] ;  /* 0x0000a00011047984 */ /* 0x000fe80000000c00 */
[----:B0-----:R-:W2:Y:S02]  /*0750*/  LDS.128 R8, [R17+0x90] ;  /* 0x0000900011087984 */ /* 0x001ea40000000c00 */
[----:B--2---:R-:W-:Y:S01]  /*0760*/  FFMA R19, R8, R15, R22 ;  /* 0x0000000f08137223 */ /* 0x004fe20000000016 */
[----:B------:R-:W-:Y:S01]  /*0770*/  FFMA R22, R15, R9, R30 ;  /* 0x000000090f167223 */ /* 0x000fe2000000001e */
[----:B------:R-:W-:-:S04]  /*0780*/  IMAD.WIDE.U32 R8, R3, 0x4, R12 ;  /* 0x0000000403087825 */ /* 0x000fc800078e000c */
[C---:B------:R-:W-:Y:S01]  /*0790*/  FFMA R24, R15.reuse, R10, R26 ;  /* 0x0000000a0f187223 */ /* 0x040fe2000000001a */
[C---:B------:R-:W-:Y:S01]  /*07a0*/  FFMA R30, R15.reuse, R11, R25 ;  /* 0x0000000b0f1e7223 */ /* 0x040fe20000000019 */
[----:B------:R0:W2:Y:S01]  /*07b0*/  LDG.E R18, desc[UR6][R8.64] ;  /* 0x0000000608127981 */ /* 0x0000a2000c1e1900 */
[----:B------:R-:W-:Y:S01]  /*07c0*/  FFMA R27, R4, R15, R27 ;  /* 0x0000000f041b7223 */ /* 0x000fe2000000001b */
[C---:B------:R-:W-:Y:S01]  /*07d0*/  FFMA R25, R15.reuse, R5, R28 ;  /* 0x000000050f197223 */ /* 0x040fe2000000001c */
[C---:B------:R-:W-:Y:S01]  /*07e0*/  FFMA R26, R15.reuse, R6, R29 ;  /* 0x000000060f1a7223 */ /* 0x040fe2000000001d */
[----:B------:R-:W-:Y:S02]  /*07f0*/  FFMA R29, R15, R7, R23 ;  /* 0x000000070f1d7223 */ /* 0x000fe40000000017 */
[----:B------:R-:W-:Y:S04]  /*0800*/  LDS.128 R4, [R17+0xb0] ;  /* 0x0000b00011047984 */ /* 0x000fe80000000c00 */
[----:B0-----:R-:W3:Y:S02]  /*0810*/  LDS.128 R8, [R17+0xc0] ;  /* 0x0000c00011087984 */ /* 0x001ee40000000c00 */
[----:B---3--:R-:W-:Y:S01]  /*0820*/  FFMA R15, R8, R21, R30 ;  /* 0x00000015080f7223 */ /* 0x008fe2000000001e */
[C---:B------:R-:W-:Y:S01]  /*0830*/  FFMA R23, R21.reuse, R9, R27 ;  /* 0x0000000915177223 */ /* 0x040fe2000000001b */
[C---:B------:R-:W-:Y:S01]  /*0840*/  FFMA R25, R21.reuse, R10, R25 ;  /* 0x0000000a15197223 */ /* 0x040fe20000000019 */
[----:B------:R-:W-:Y:S01]  /*0850*/  FFMA R26, R21, R11, R26 ;  /* 0x0000000b151a7223 */ /* 0x000fe2000000001a */
[----:B------:R-:W-:Y:S01]  /*0860*/  IADD3 R27, PT, PT, R3, 0x800, RZ ;  /* 0x00000800031b7810 */ /* 0x000fe20007ffe0ff */
[----:B------:R-:W0:Y:S02]  /*0870*/  LDS.128 R8, [R17+0xd0] ;  /* 0x0000d00011087984 */ /* 0x000e240000000c00 */
[----:B0-----:R-:W-:-:S02]  /*0880*/  FFMA R9, R5, R21, R19 ;  /* 0x0000001505097223 */ /* 0x001fc40000000013 */
[----:B------:R-:W-:-:S05]  /*0890*/  IMAD.WIDE.U32 R4, R27, 0x4, R12 ;  /* 0x000000041b047825 */ /* 0x000fca00078e000c */
[----:B------:R0:W3:Y:S01]  /*08a0*/  LDG.E R19, desc[UR6][R4.64] ;  /* 0x0000000604137981 */ /* 0x0000e2000c1e1900 */
[C---:B------:R-:W-:Y:S01]  /*08b0*/  FFMA R22, R21.reuse, R6, R22 ;  /* 0x0000000615167223 */ /* 0x040fe20000000016 */
[----:B------:R-:W-:Y:S01]  /*08c0*/  FFMA R28, R21, R7, R24 ;  /* 0x00000007151c7223 */ /* 0x000fe20000000018 */
[----:B------:R-:W-:Y:S01]  /*08d0*/  FFMA R29, R8, R21, R29 ;  /* 0x00000015081d7223 */ /* 0x000fe2000000001d */
[----:B------:R-:W-:Y:S01]  /*08e0*/  IADD3 R21, PT, PT, R3, 0x1000, RZ ;  /* 0x0000100003157810 */ /* 0x000fe20007ffe0ff */
[C---:B----4-:R-:W-:Y:S01]  /*08f0*/  FFMA R27, R20.reuse, R11, R22 ;  /* 0x0000000b141b7223 */ /* 0x050fe20000000016 */
[----:B------:R-:W-:Y:S01]  /*0900*/  FFMA R24, R20, R10, R9 ;  /* 0x0000000a14187223 */ /* 0x000fe20000000009 */
[----:B0-----:R-:W0:Y:S04]  /*0910*/  LDS.128 R4, [R17+0xe0] ;  /* 0x0000e00011047984 */ /* 0x001e280000000c00 */
[----:B------:R-:W1:Y:S01]  /*0920*/  LDS.128 R8, [R17+0xf0] ;  /* 0x0000f00011087984 */ /* 0x000e620000000c00 */
[----:B0-----:R-:W-:Y:S01]  /*0930*/  FFMA R22, R4, R20, R28 ;  /* 0x0000001404167223 */ /* 0x001fe2000000001c */
[----:B------:R-:W-:Y:S01]  /*0940*/  FFMA R15, R20, R5, R15 ;  /* 0x00000005140f7223 */ /* 0x000fe2000000000f */
[----:B------:R-:W-:-:S05]  /*0950*/  IMAD.WIDE.U32 R4, R21, 0x4, R12 ;  /* 0x0000000415047825 */ /* 0x000fca00078e000c */
[----:B------:R0:W4:Y:S01]  /*0960*/  LDG.E R21, desc[UR6][R4.64] ;  /* 0x0000000604157981 */ /* 0x000122000c1e1900 */
[C---:B------:R-:W-:Y:S01]  /*0970*/  FFMA R23, R20.reuse, R6, R23 ;  /* 0x0000000614177223 */ /* 0x040fe20000000017 */
[----:B------:R-:W-:Y:S01]  /*0980*/  FFMA R25, R20, R7, R25 ;  /* 0x0000000714197223 */ /* 0x000fe20000000019 */
[----:B-1----:R-:W-:Y:S01]  /*0990*/  FFMA R28, R8, R20, R26 ;  /* 0x00000014081c7223 */ /* 0x002fe2000000001a */
[----:B------:R-:W-:Y:S01]  /*09a0*/  FFMA R20, R20, R9, R29 ;  /* 0x0000000914147223 */ /* 0x000fe2000000001d */
[----:B0-----:R-:W0:Y:S01]  /*09b0*/  LDS.128 R4, [R17+0x100] ;  /* 0x0001000011047984 */ /* 0x001e220000000c00 */
[----:B-----5:R-:W-:-:S03]  /*09c0*/  FFMA R26, R14, R11, R24 ;  /* 0x0000000b0e1a7223 */ /* 0x020fc60000000018 */
[----:B------:R-:W1:Y:S01]  /*09d0*/  LDS.128 R8, [R17+0x110] ;  /* 0x0001100011087984 */ /* 0x000e620000000c00 */
[----:B0-----:R-:W-:Y:S01]  /*09e0*/  FFMA R27, R4, R14, R27 ;  /* 0x0000000e041b7223 */ /* 0x001fe2000000001b */
[C---:B------:R-:W-:Y:S01]  /*09f0*/  FFMA R22, R14.reuse, R5, R22 ;  /* 0x000000050e167223 */ /* 0x040fe20000000016 */
[C---:B------:R-:W-:Y:S01]  /*0a00*/  FFMA R24, R14.reuse, R6, R15 ;  /* 0x000000060e187223 */ /* 0x040fe2000000000f */
[----:B------:R-:W-:Y:S01]  /*0a10*/  FFMA R29, R14, R7, R23 ;  /* 0x000000070e1d7223 */ /* 0x000fe20000000017 */
[----:B-1----:R-:W-:Y:S01]  /*0a20*/  IADD3 R11, PT, PT, R3, 0x1800, RZ ;  /* 0x00001800030b7810 */ /* 0x002fe20007ffe0ff */
[----:B------:R-:W-:Y:S01]  /*0a30*/  FFMA R30, R8, R14, R25 ;  /* 0x0000000e081e7223 */ /* 0x000fe20000000019 */
[----:B------:R-:W-:Y:S01]  /*0a40*/  FFMA R31, R14, R9, R28 ;  /* 0x000000090e1f7223 */ /* 0x000fe2000000001c */
[----:B------:R-:W2:Y:S02]  /*0a50*/  LDS.128 R4, [R17+0x120] ;  /* 0x0001200011047984 */ /* 0x000ea40000000c00 */
[----:B------:R-:W-:-:S04]  /*0a60*/  IMAD.WIDE.U32 R8, R11, 0x4, R12 ;  /* 0x000000040b087825 */ /* 0x000fc800078e000c */
[----:B------:R-:W-:Y:S01]  /*0a70*/  FFMA R28, R14, R10, R20 ;  /* 0x0000000a0e1c7223 */ /* 0x000fe20000000014 */
[----:B------:R0:W5:Y:S04]  /*0a80*/  LDG.E R15, desc[UR6][R8.64] ;  /* 0x00000006080f7981 */ /* 0x000168000c1e1900 */
[----:B0-----:R-:W0:Y:S01]  /*0a90*/  LDS.128 R8, [R17+0x130] ;  /* 0x0001300011087984 */ /* 0x001e220000000c00 */
[C---:B--2---:R-:W-:Y:S01]  /*0aa0*/  FFMA R23, R18.reuse, R5, R27 ;  /* 0x0000000512177223 */ /* 0x044fe2000000001b */
[----:B------:R-:W-:Y:S01]  /*0ab0*/  IADD3 R5, PT, PT, R3, 0x2000, RZ ;  /* 0x0000200003057810 */ /* 0x000fe20007ffe0ff */
[C---:B------:R-:W-:Y:S01]  /*0ac0*/  FFMA R25, R18.reuse, R6, R22 ;  /* 0x0000000612197223 */ /* 0x040fe20000000016 */
[----:B------:R-:W-:Y:S01]  /*0ad0*/  FFMA R27, R18, R7, R24 ;  /* 0x00000007121b7223 */ /* 0x000fe20000000018 */
[-C--:B------:R-:W-:Y:S01]  /*0ae0*/  FFMA R20, R4, R18.reuse, R26 ;  /* 0x0000001204147223 */ /* 0x080fe2000000001a */
[----:B0-----:R-:W-:Y:S01]  /*0af0*/  FFMA R22, R8, R18, R29 ;  /* 0x0000001208167223 */ /* 0x001fe2000000001d */
[----:B------:R-:W-:Y:S01]  /*0b00*/  FFMA R24, R18, R9, R30 ;  /* 0x0000000912187223 */ /* 0x000fe2000000001e */
[----:B------:R-:W-:-:S04]  /*0b10*/  IMAD.WIDE.U32 R8, R5, 0x4, R12 ;  /* 0x0000000405087825 */ /* 0x000fc800078e000c */
[C---:B------:R-:W-:Y:S01]  /*0b20*/  FFMA R26, R18.reuse, R10, R31 ;  /* 0x0000000a121a7223 */ /* 0x040fe2000000001f */
[----:B------:R-:W3:Y:S01]  /*0b30*/  LDS.128 R4, [R17+0x150] ;  /* 0x0001500011047984 */ /* 0x000ee20000000c00 */
[----:B------:R-:W-:-:S03]  /*0b40*/  FFMA R28, R18, R11, R28 ;  /* 0x0000000b121c7223 */ /* 0x000fc6000000001c */
[----:B------:R0:W2:Y:S01]  /*0b50*/  LDG.E R14, desc[UR6][R8.64] ;  /* 0x00000006080e7981 */ /* 0x0000a2000c1e1900 */
[----:B------:R-:W-:-:S03]  /*0b60*/  IADD3 R29, PT, PT, R3, 0x2800, RZ ;  /* 0x00002800031d7810 */ /* 0x000fc60007ffe0ff */
[----:B0-----:R-:W0:Y:S01]  /*0b70*/  LDS.128 R8, [R17+0x140] ;  /* 0x0001400011087984 */ /* 0x001e220000000c00 */
[----:B---3--:R-:W-:Y:S01]  /*0b80*/  FFMA R27, R4, R19, R27 ;  /* 0x00000013041b7223 */ /* 0x008fe2000000001b */
[C---:B------:R-:W-:Y:S01]  /*0b90*/  FFMA R22, R19.reuse, R5, R22 ;  /* 0x0000000513167223 */ /* 0x040fe20000000016 */
[C---:B------:R-:W-:Y:S01]  /*0ba0*/  FFMA R24, R19.reuse, R6, R24 ;  /* 0x0000000613187223 */ /* 0x040fe20000000018 */
[C---:B------:R-:W-:Y:S02]  /*0bb0*/  FFMA R26, R19.reuse, R7, R26 ;  /* 0x00000007131a7223 */ /* 0x040fe4000000001a */
[----:B------:R-:W1:Y:S01]  /*0bc0*/  LDS.128 R4, [R17+0x160] ;  /* 0x0001600011047984 */ /* 0x000e620000000c00 */
[C---:B0-----:R-:W-:Y:S01]  /*0bd0*/  FFMA R23, R19.reuse, R10, R23 ;  /* 0x0000000a13177223 */ /* 0x041fe20000000017 */
[----:B------:R-:W-:Y:S01]  /*0be0*/  FFMA R30, R19, R11, R25 ;  /* 0x0000000b131e7223 */ /* 0x000fe20000000019 */
[----:B-1----:R-:W-:Y:S01]  /*0bf0*/  FFMA R5, R9, R19, R20 ;  /* 0x0000001309057223 */ /* 0x002fe20000000014 */
[----:B------:R-:W-:-:S05]  /*0c00*/  IMAD.WIDE.U32 R8, R29, 0x4, R12 ;  /* 0x000000041d087825 */ /* 0x000fca00078e000c */
[----:B------:R0:W3:Y:S01]  /*0c10*/  LDG.E R20, desc[UR6][R8.64] ;  /* 0x0000000608147981 */ /* 0x0000e2000c1e1900 */
[----:B------:R-:W-:Y:S01]  /*0c20*/  FFMA R29, R4, R19, R28 ;  /* 0x00000013041d7223 */ /* 0x000fe2000000001c */
[----:B------:R-:W-:Y:S01]  /*0c30*/  IADD3 R19, PT, PT, R3, 0x3000, RZ ;  /* 0x0000300003137810 */ /* 0x000fe20007ffe0ff */
[----:B----4-:R-:W-:-:S04]  /*0c40*/  FFMA R25, R21, R6, R5 ;  /* 0x0000000615197223 */ /* 0x010fc80000000005 */
[----:B------:R-:W-:Y:S01]  /*0c50*/  IMAD.WIDE.U32 R18, R19, 0x4, R12 ;  /* 0x0000000413127825 */ /* 0x000fe200078e000c */
[----:B0-----:R-:W0:Y:S05]  /*0c60*/  LDS.128 R8, [R17+0x170] ;  /* 0x0001700011087984 */ /* 0x001e2a0000000c00 */
[----:B------:R-:W4:Y:S01]  /*0c70*/  LDG.E R18, desc[UR6][R18.64] ;  /* 0x0000000612127981 */ /* 0x000f22000c1e1900 */
[----:B------:R-:W-:-:S03]  /*0c80*/  FFMA R28, R21, R7, R23 ;  /* 0x00000007151c7223 */ /* 0x000fc60000000017 */
[----:B------:R-:W1:Y:S01]  /*0c90*/  LDS.128 R4, [R17+0x180] ;  /* 0x0001800011047984 */ /* 0x000e620000000c00 */
[----:B0-----:R-:W-:Y:S01]  /*0ca0*/  FFMA R27, R21, R9, R27 ;  /* 0x00000009151b7223 */ /* 0x001fe2000000001b */
[----:B------:R-:W-:Y:S01]  /*0cb0*/  IADD3 R9, PT, PT, R3, 0x3800, RZ ;  /* 0x0000380003097810 */ /* 0x000fe20007ffe0ff */
[----:B------:R-:W-:-:S04]  /*0cc0*/  FFMA R23, R8, R21, R30 ;  /* 0x0000001508177223 */ /* 0x000fc8000000001e */
[----:B------:R-:W-:-:S05]  /*0cd0*/  IMAD.WIDE.U32 R12, R9, 0x4, R12 ;  /* 0x00000004090c7825 */ /* 0x000fca00078e000c */
[----:B------:R0:W4:Y:S01]  /*0ce0*/  LDG.E R19, desc[UR6][R12.64] ;  /* 0x000000060c137981 */ /* 0x000122000c1e1900 */
[C---:B------:R-:W-:Y:S01]  /*0cf0*/  FFMA R22, R21.reuse, R10, R22 ;  /* 0x0000000a15167223 */ /* 0x040fe20000000016 */
[C---:B------:R-:W-:Y:S01]  /*0d00*/  FFMA R24, R21.reuse, R11, R24 ;  /* 0x0000000b15187223 */ /* 0x040fe20000000018 */
[----:B-1----:R-:W-:Y:S01]  /*0d10*/  FFMA R26, R4, R21, R26 ;  /* 0x00000015041a7223 */ /* 0x002fe2000000001a */
[----:B------:R-:W1:Y:S01]  /*0d20*/  LDS.128 R8, [R17+0x190] ;  /* 0x0001900011087984 */ /* 0x000e620000000c00 */
[----:B------:R-:W-:Y:S01]  /*0d30*/  FFMA R29, R21, R5, R29 ;  /* 0x00000005151d7223 */ /* 0x000fe2000000001d */
[----:B------:R-:W-:Y:S01]  /*0d40*/  UIADD3 UR4, UPT, UPT, UR4, 0x10, URZ ;  /* 0x0000001004047890 */ /* 0x000fe2000fffe0ff */
[----:B------:R-:W-:Y:S01]  /*0d50*/  IADD3 R0, P0, PT, R0, 0x40, RZ ;  /* 0x0000004000007810 */ /* 0x000fe20007f1e0ff */
[----:B-----5:R-:W-:Y:S02]  /*0d60*/  FFMA R21, R15, R7, R25 ;  /* 0x000000070f157223 */ /* 0x020fe40000000019 */
[----:B------:R-:W-:Y:S01]  /*0d70*/  UISETP.GE.AND UP0, UPT, UR4, UR5, UPT ;  /* 0x000000050400728c */ /* 0x000fe2000bf06270 */
[----:B------:R-:W5:Y:S01]  /*0d80*/  LDS.128 R4, [R17+0x1a0] ;  /* 0x0001a00011047984 */ /* 0x000f620000000c00 */
[----:B------:R-:W-:-:S02]  /*0d90*/  IADD3.X R2, PT, PT, RZ, R2, RZ, P0, !PT ;  /* 0x00000002ff027210 */ /* 0x000fc400007fe4ff */
[----:B------:R-:W-:Y:S01]  /*0da0*/  IADD3 R3, PT, PT, R3, 0x8000, RZ ;  /* 0x0000800003037810 */ /* 0x000fe20007ffe0ff */
[----:B-1----:R-:W-:Y:S01]  /*0db0*/  FFMA R28, R8, R15, R28 ;  /* 0x0000000f081c7223 */ /* 0x002fe2000000001c */
[C---:B------:R-:W-:Y:S01]  /*0dc0*/  FFMA R23, R15.reuse, R9, R23 ;  /* 0x000000090f177223 */ /* 0x040fe20000000017 */
[C---:B------:R-:W-:Y:S01]  /*0dd0*/  FFMA R27, R15.reuse, R10, R27 ;  /* 0x0000000a0f1b7223 */ /* 0x040fe2000000001b */
[C---:B0-----:R-:W-:Y:S02]  /*0de0*/  FFMA R12, R15.reuse, R11, R22 ;  /* 0x0000000b0f0c7223 */ /* 0x041fe40000000016 */
[----:B------:R-:W2:Y:S01]  /*0df0*/  LDS.128 R8, [R17+0x1b0] ;  /* 0x0001b00011087984 */ /* 0x000ea20000000c00 */
[----:B-----5:R-:W-:Y:S01]  /*0e00*/  FFMA R24, R4, R15, R24 ;  /* 0x0000000f04187223 */ /* 0x020fe20000000018 */
[C---:B------:R-:W-:Y:S01]  /*0e10*/  FFMA R26, R15.reuse, R5, R26 ;  /* 0x000000050f1a7223 */ /* 0x040fe2000000001a */
[----:B------:R-:W-:Y:S02]  /*0e20*/  FFMA R29, R15, R6, R29 ;  /* 0x000000060f1d7223 */ /* 0x000fe4000000001d */
[----:B------:R-:W0:Y:S01]  /*0e30*/  LDS.128 R4, [R17+0x1c0] ;  /* 0x0001c00011047984 */ /* 0x000e220000000c00 */
[----:B--2---:R-:W-:Y:S01]  /*0e40*/  FFMA R21, R8, R14, R21 ;  /* 0x0000000e08157223 */ /* 0x004fe20000000015 */
[C---:B------:R-:W-:Y:S01]  /*0e50*/  FFMA R22, R14.reuse, R9, R28 ;  /* 0x000000090e167223 */ /* 0x040fe2000000001c */
[C---:B------:R-:W-:Y:S01]  /*0e60*/  FFMA R25, R14.reuse, R10, R23 ;  /* 0x0000000a0e197223 */ /* 0x040fe20000000017 */
[----:B------:R-:W-:-:S02]  /*0e70*/  FFMA R31, R14, R11, R27 ;  /* 0x0000000b0e1f7223 */ /* 0x000fc4000000001b */
[----:B------:R-:W3:Y:S01]  /*0e80*/  LDS.128 R8, [R17+0x1e0] ;  /* 0x0001e00011087984 */ /* 0x000ee20000000c00 */
[----:B0-----:R-:W-:Y:S01]  /*0e90*/  FFMA R23, R4, R14, R12 ;  /* 0x0000000e04177223 */ /* 0x001fe2000000000c */
[C---:B------:R-:W-:Y:S01]  /*0ea0*/  FFMA R27, R14.reuse, R5, R24 ;  /* 0x000000050e1b7223 */ /* 0x040fe20000000018 */
[C---:B------:R-:W-:Y:S01]  /*0eb0*/  FFMA R30, R14.reuse, R6, R26 ;  /* 0x000000060e1e7223 */ /* 0x040fe2000000001a */
[----:B------:R-:W-:Y:S02]  /*0ec0*/  FFMA R28, R14, R7, R29 ;  /* 0x000000070e1c7223 */ /* 0x000fe4000000001d */
[----:B------:R-:W0:Y:S04]  /*0ed0*/  LDS.128 R12, [R17+0x1d0] ;  /* 0x0001d000110c7984 */ /* 0x000e280000000c00 */
[----:B------:R-:W1:Y:S01]  /*0ee0*/  LDS.128 R4, [R17+0x1f0] ;  /* 0x0001f00011047984 */ /* 0x000e620000000c00 */
[----:B---3--:R-:W-:Y:S01]  /*0ef0*/  FFMA R26, R20, R9, R23 ;  /* 0x00000009141a7223 */ /* 0x008fe20000000017 */
[----:B------:R-:W-:Y:S01]  /*0f00*/  FFMA R24, R8, R20, R31 ;  /* 0x0000001408187223 */ /* 0x000fe2000000001f */
[C---:B------:R-:W-:Y:S01]  /*0f10*/  FFMA R27, R20.reuse, R10, R27 ;  /* 0x0000000a141b7223 */ /* 0x040fe2000000001b */
[C---:B------:R-:W-:Y:S01]  /*0f20*/  FFMA R23, R20.reuse, R11, R30 ;  /* 0x0000000b14177223 */ /* 0x040fe2000000001e */
[----:B0-----:R-:W-:Y:S01]  /*0f30*/  FFMA R21, R13, R20, R21 ;  /* 0x000000140d157223 */ /* 0x001fe20000000015 */
[----:B------:R-:W0:Y:S01]  /*0f40*/  LDS.128 R8, [R17+0x200] ;  /* 0x0002000011087984 */ /* 0x000e220000000c00 */
[C---:B------:R-:W-:Y:S01]  /*0f50*/  FFMA R22, R20.reuse, R14, R22 ;  /* 0x0000000e14167223 */ /* 0x040fe20000000016 */
[----:B------:R-:W-:Y:S01]  /*0f60*/  FFMA R25, R20, R15, R25 ;  /* 0x0000000f14197223 */ /* 0x000fe20000000019 */
[----:B-1----:R-:W-:Y:S01]  /*0f70*/  FFMA R28, R4, R20, R28 ;  /* 0x00000014041c7223 */ /* 0x002fe2000000001c */
[----:B------:R-:W1:Y:S01]  /*0f80*/  LDS.128 R12, [R17+0x210] ;  /* 0x00021000110c7984 */ /* 0x000e620000000c00 */
[C---:B----4-:R-:W-:Y:S01]  /*0f90*/  FFMA R21, R18.reuse, R6, R21 ;  /* 0x0000000612157223 */ /* 0x050fe20000000015 */
[----:B------:R-:W-:-:S02]  /*0fa0*/  FFMA R22, R18, R7, R22 ;  /* 0x0000000712167223 */ /* 0x000fc40000000016 */
[----:B------:R-:W2:Y:S01]  /*0fb0*/  LDS.128 R4, [R17+0x220] ;  /* 0x0002200011047984 */ /* 0x000ea20000000c00 */
[----:B0-----:R-:W-:Y:S01]  /*0fc0*/  FFMA R25, R8, R18, R25 ;  /* 0x0000001208197223 */ /* 0x001fe20000000019 */
[C---:B------:R-:W-:Y:S01]  /*0fd0*/  FFMA R24, R18.reuse, R9, R24 ;  /* 0x0000000912187223 */ /* 0x040fe20000000018 */
[C---:B------:R-:W-:Y:S01]  /*0fe0*/  FFMA R26, R18.reuse, R10, R26 ;  /* 0x0000000a121a7223 */ /* 0x040fe2000000001a */
[----:B------:R-:W-:Y:S01]  /*0ff0*/  FFMA R27, R18, R11, R27 ;  /* 0x0000000b121b7223 */ /* 0x000fe2000000001b */
[----:B-1----:R-:W-:Y:S01]  /*1000*/  FFMA R12, R12, R18, R23 ;  /* 0x000000120c0c7223 */ /* 0x002fe20000000017 */
[----:B------:R-:W0:Y:S01]  /*1010*/  LDS.128 R8, [R17+0x230] ;  /* 0x0002300011087984 */ /* 0x000e220000000c00 */
[----:B------:R-:W-:Y:S01]  /*1020*/  FFMA R13, R18, R13, R28 ;  /* 0x0000000d120d7223 */ /* 0x000fe2000000001c */
[C---:B------:R-:W-:Y:S01]  /*1030*/  FFMA R21, R19.reuse, R15, R21 ;  /* 0x0000000f13157223 */ /* 0x040fe20000000015 */
[C---:B--2---:R-:W-:Y:S01]  /*1040*/  FFMA R15, R19.reuse, R6, R24 ;  /* 0x00000006130f7223 */ /* 0x044fe20000000018 */
[----:B------:R-:W-:Y:S01]  /*1050*/  FFMA R22, R4, R19, R22 ;  /* 0x0000001304167223 */ /* 0x000fe20000000016 */
[C---:B------:R-:W-:Y:S01]  /*1060*/  FFMA R25, R19.reuse, R5, R25 ;  /* 0x0000000513197223 */ /* 0x040fe20000000019 */
[C---:B------:R-:W-:Y:S01]  /*1070*/  FFMA R20, R19.reuse, R7, R26 ;  /* 0x0000000713147223 */ /* 0x040fe2000000001a */
[----:B0-----:R-:W-:Y:S01]  /*1080*/  FFMA R24, R8, R19, R27 ;  /* 0x0000001308187223 */ /* 0x001fe2000000001b */
[C---:B------:R-:W-:Y:S01]  /*1090*/  FFMA R27, R19.reuse, R9, R12 ;  /* 0x00000009131b7223 */ /* 0x040fe2000000000c */
[----:B------:R-:W-:Y:S01]  /*10a0*/  FFMA R30, R19, R10, R13 ;  /* 0x0000000a131e7223 */ /* 0x000fe2000000000d */
[----:B------:R-:W-:Y:S06]  /*10b0*/  BAR.SYNC.DEFER_BLOCKING 0x0 ;  /* 0x0000000000007b1d */ /* 0x000fec0000010000 */
[----:B------:R-:W-:Y:S05]  /*10c0*/  BRA.U !UP0, `(.L_x_1) ;  /* 0xfffffff108807547 */ /* 0x000fea000b83ffff */
.L_x_0:
[----:B------:R-:W0:Y:S01]  /*10d0*/  S2R R19, SR_CTAID.Y ;  /* 0x0000000000137919 */ /* 0x000e220000002600 */
[----:B------:R-:W1:Y:S01]  /*10e0*/  LDC.64 R2, c[0x0][0x390] ;  /* 0x0000e400ff027b82 */ /* 0x000e620000000a00 */
[----:B------:R-:W0:Y:S01]  /*10f0*/  S2R R0, SR_TID.Y ;  /* 0x0000000000007919 */ /* 0x000e220000002200 */
[----:B------:R-:W2:Y:S01]  /*1100*/  S2R R4, SR_CTAID.X ;  /* 0x0000000000047919 */ /* 0x000ea20000002500 */
[----:B------:R-:W2:Y:S01]  /*1110*/  S2R R5, SR_TID.X ;  /* 0x0000000000057919 */ /* 0x000ea20000002100 */
[----:B0-----:R-:W-:Y:S02]  /*1120*/  LEA R19, R19, R0, 0x3 ;  /* 0x0000000013137211 */ /* 0x001fe400078e18ff */
[----:B--2---:R-:W-:-:S04]  /*1130*/  LEA R4, R4, R5, 0x7 ;  /* 0x0000000504047211 */ /* 0x004fc800078e38ff */
[----:B------:R-:W-:-:S04]  /*1140*/  LEA R19, R19, R4, 0xb ;  /* 0x0000000413137211 */ /* 0x000fc800078e58ff */
[C---:B------:R-:W-:Y:S02]  /*1150*/  IADD3 R17, PT, PT, R19.reuse, 0x800, RZ ;  /* 0x0000080013117810 */ /* 0x040fe40007ffe0ff */
[C---:B------:R-:W-:Y:S02]  /*1160*/  IADD3 R5, PT, PT, R19.reuse, 0x1000, RZ ;  /* 0x0000100013057810 */ /* 0x040fe40007ffe0ff */
[----:B------:R-:W-:Y:S01]  /*1170*/  IADD3 R7, PT, PT, R19, 0x1800, RZ ;  /* 0x0000180013077810 */ /* 0x000fe20007ffe0ff */
[--C-:B-1----:R-:W-:Y:S01]  /*1180*/  IMAD.WIDE.U32 R16, R17, 0x4, R2.reuse ;  /* 0x0000000411107825 */ /* 0x102fe200078e0002 */
[C---:B------:R-:W-:Y:S02]  /*1190*/  IADD3 R9, PT, PT, R19.reuse, 0x2000, RZ ;  /* 0x0000200013097810 */ /* 0x040fe40007ffe0ff */
[----:B------:R-:W-:Y:S01]  /*11a0*/  IADD3 R11, PT, PT, R19, 0x2800, RZ ;  /* 0x00002800130b7810 */ /* 0x000fe20007ffe0ff */
[----:B------:R-:W-:Y:S01]  /*11b0*/  IMAD.WIDE.U32 R4, R5, 0x4, R2 ;  /* 0x0000000405047825 */ /* 0x000fe200078e0002 */
[----:B------:R-:W-:-:S02]  /*11c0*/  IADD3 R13, PT, PT, R19, 0x3000, RZ ;  /* 0x00003000130d7810 */ /* 0x000fc40007ffe0ff */
[C---:B------:R-:W-:Y:S01]  /*11d0*/  IADD3 R23, PT, PT, R19.reuse, 0x3800, RZ ;  /* 0x0000380013177810 */ /* 0x040fe20007ffe0ff */
[----:B------:R-:W-:-:S04]  /*11e0*/  IMAD.WIDE.U32 R18, R19, 0x4, R2 ;  /* 0x0000000413127825 */ /* 0x000fc800078e0002 */
[--C-:B------:R-:W-:Y:S01]  /*11f0*/  IMAD.WIDE.U32 R6, R7, 0x4, R2.reuse ;  /* 0x0000000407067825 */ /* 0x100fe200078e0002 */
[----:B------:R-:W-:Y:S03]  /*1200*/  STG.E desc[UR6][R18.64], R21 ;  /* 0x0000001512007986 */ /* 0x000fe6000c101906 */
[--C-:B------:R-:W-:Y:S01]  /*1210*/  IMAD.WIDE.U32 R8, R9, 0x4, R2.reuse ;  /* 0x0000000409087825 */ /* 0x100fe200078e0002 */
[----:B------:R-:W-:Y:S03]  /*1220*/  STG.E desc[UR6][R16.64], R22 ;  /* 0x0000001610007986 */ /* 0x000fe6000c101906 */
[--C-:B------:R-:W-:Y:S01]  /*1230*/  IMAD.WIDE.U32 R10, R11, 0x4, R2.reuse ;  /* 0x000000040b0a7825 */ /* 0x100fe200078e0002 */
[----:B------:R-:W-:Y:S03]  /*1240*/  STG.E desc[UR6][R4.64], R25 ;  /* 0x0000001904007986 */ /* 0x000fe6000c101906 */
[--C-:B------:R-:W-:Y:S01]  /*1250*/  IMAD.WIDE.U32 R12, R13, 0x4, R2.reuse ;  /* 0x000000040d0c7825 */ /* 0x100fe200078e0002 */
[----:B------:R-:W-:Y:S03]  /*1260*/  STG.E desc[UR6][R6.64], R15 ;  /* 0x0000000f06007986 */ /* 0x000fe6000c101906 */
[----:B------:R-:W-:Y:S01]  /*1270*/  IMAD.WIDE.U32 R2, R23, 0x4, R2 ;  /* 0x0000000417027825 */ /* 0x000fe200078e0002 */
[----:B------:R-:W-:Y:S04]  /*1280*/  STG.E desc[UR6][R8.64], R20 ;  /* 0x0000001408007986 */ /* 0x000fe8000c101906 */
[----:B------:R-:W-:Y:S04]  /*1290*/  STG.E desc[UR6][R10.64], R24 ;  /* 0x000000180a007986 */ /* 0x000fe8000c101906 */
[----:B------:R-:W-:Y:S04]  /*12a0*/  STG.E desc[UR6][R12.64], R27 ;  /* 0x0000001b0c007986 */ /* 0x000fe8000c101906 */
[----:B------:R-:W-:Y:S01]  /*12b0*/  STG.E desc[UR6][R2.64], R30 ;  /* 0x0000001e02007986 */ /* 0x000fe2000c101906 */
[----:B------:R-:W-:Y:S05]  /*12c0*/  EXIT ;  /* 0x000000000000794d */ /* 0x000fea0003800000 */
.L_x_2:
[----:B------:R-:W-:-:S00]  /*12d0*/  BRA `(.L_x_2) ;  /* 0xfffffffc00fc7947 */ /* 0x000fc0000383ffff */
[----:B------:R-:W-:-:S00]  /*12e0*/  NOP ;  /* 0x0000000000007918 */ /* 0x000fc00000000000 */
        /* <DEDUP_REMOVED lines=9> */
.L_x_3:


//--------------------- .nv.shared._Z6matmulPfS_S_ii --------------------------
	.section	.nv.shared._Z6matmulPfS_S_ii,"aw",@nobits
	.sectionflags	@""
	.align	4
.nv.shared._Z6matmulPfS_S_ii:
	.zero		1600


//--------------------- .nv.shared.reserved.0     --------------------------
	.section	.nv.shared.reserved.0,"aw",@nobits
	.weak		__nv_reservedSMEM_offset_0_alias
	.size		__nv_reservedSMEM_offset_0_alias, 0, 64
	.other		__nv_reservedSMEM_offset_0_alias,@"STO_CUDA_RESERVED_SHARED STV_DEFAULT"
__nv_reservedSMEM_offset_0_alias:
	.zero		0
	.zero		64


//--------------------- .nv.constant0._Z6matmulPfS_S_ii --------------------------
	.section	.nv.constant0._Z6matmulPfS_S_ii,"a",@progbits
	.sectionflags	@""
	.align	4
.nv.constant0._Z6matmulPfS_S_ii:
	.zero		928


//--------------------- SYMBOLS --------------------------

	.type		.nv.reservedSmem.offset0,@object
	.size		.nv.reservedSmem.offset0,0x4
	.type		.nv.reservedSmem.cap,@object
	.size		.nv.reservedSmem.cap,0x4
